//
// Generated by NVIDIA NVVM Compiler
//
// Compiler Build ID: CL-36424714
// Cuda compilation tools, release 13.0, V13.0.88
// Based on NVVM 20.0.0
//

.version 9.0
.target sm_100
.address_size 64

	// .globl	_Z33conv_diag_affine_fwd_batch_kernelPKfiiiS0_S0_Pf
// _ZZ33conv_diag_affine_bwd_batch_kernelPKfiiiS0_S0_PfS1_S1_E16scale_grad_cache has been demoted
// _ZZ33conv_diag_affine_bwd_batch_kernelPKfiiiS0_S0_PfS1_S1_E15bias_grad_cache has been demoted

.visible .entry _Z33conv_diag_affine_fwd_batch_kernelPKfiiiS0_S0_Pf(
	.param .u64 .ptr .align 1 _Z33conv_diag_affine_fwd_batch_kernelPKfiiiS0_S0_Pf_param_0,
	.param .u32 _Z33conv_diag_affine_fwd_batch_kernelPKfiiiS0_S0_Pf_param_1,
	.param .u32 _Z33conv_diag_affine_fwd_batch_kernelPKfiiiS0_S0_Pf_param_2,
	.param .u32 _Z33conv_diag_affine_fwd_batch_kernelPKfiiiS0_S0_Pf_param_3,
	.param .u64 .ptr .align 1 _Z33conv_diag_affine_fwd_batch_kernelPKfiiiS0_S0_Pf_param_4,
	.param .u64 .ptr .align 1 _Z33conv_diag_affine_fwd_batch_kernelPKfiiiS0_S0_Pf_param_5,
	.param .u64 .ptr .align 1 _Z33conv_diag_affine_fwd_batch_kernelPKfiiiS0_S0_Pf_param_6
)
{
	.reg .pred 	%p<4>;
	.reg .b32 	%r<13>;
	.reg .b32 	%f<5>;
	.reg .b64 	%rd<15>;

	ld.param.u64 	%rd1, [_Z33conv_diag_affine_fwd_batch_kernelPKfiiiS0_S0_Pf_param_0];
	ld.param.u32 	%r3, [_Z33conv_diag_affine_fwd_batch_kernelPKfiiiS0_S0_Pf_param_1];
	ld.param.u32 	%r4, [_Z33conv_diag_affine_fwd_batch_kernelPKfiiiS0_S0_Pf_param_2];
	ld.param.u32 	%r5, [_Z33conv_diag_affine_fwd_batch_kernelPKfiiiS0_S0_Pf_param_3];
	ld.param.u64 	%rd2, [_Z33conv_diag_affine_fwd_batch_kernelPKfiiiS0_S0_Pf_param_4];
	ld.param.u64 	%rd3, [_Z33conv_diag_affine_fwd_batch_kernelPKfiiiS0_S0_Pf_param_5];
	ld.param.u64 	%rd4, [_Z33conv_diag_affine_fwd_batch_kernelPKfiiiS0_S0_Pf_param_6];
	mov.u32 	%r6, %tid.x;
	mov.u32 	%r7, %ctaid.x;
	mov.u32 	%r8, %ntid.x;
	mad.lo.s32 	%r1, %r7, %r8, %r6;
	div.s32 	%r9, %r1, %r3;
	rem.s32 	%r2, %r9, %r4;
	mul.lo.s32 	%r10, %r4, %r3;
	div.s32 	%r11, %r1, %r10;
	or.b32  	%r12, %r4, %r3;
	setp.lt.s32 	%p1, %r12, 0;
	setp.ge.s32 	%p2, %r11, %r5;
	or.pred  	%p3, %p1, %p2;
	@%p3 bra 	$L__BB0_2;
	cvta.to.global.u64 	%rd5, %rd2;
	cvta.to.global.u64 	%rd6, %rd3;
	cvta.to.global.u64 	%rd7, %rd1;
	cvta.to.global.u64 	%rd8, %rd4;
	mul.wide.s32 	%rd9, %r2, 4;
	add.s64 	%rd10, %rd5, %rd9;
	ld.global.f32 	%f1, [%rd10];
	add.s64 	%rd11, %rd6, %rd9;
	ld.global.f32 	%f2, [%rd11];
	mul.wide.s32 	%rd12, %r1, 4;
	add.s64 	%rd13, %rd7, %rd12;
	ld.global.f32 	%f3, [%rd13];
	fma.rn.f32 	%f4, %f1, %f3, %f2;
	add.s64 	%rd14, %rd8, %rd12;
	st.global.f32 	[%rd14], %f4;
$L__BB0_2:
	ret;

}
	// .globl	_Z33conv_diag_affine_bwd_batch_kernelPKfiiiS0_S0_PfS1_S1_
.visible .entry _Z33conv_diag_affine_bwd_batch_kernelPKfiiiS0_S0_PfS1_S1_(
	.param .u64 .ptr .align 1 _Z33conv_diag_affine_bwd_batch_kernelPKfiiiS0_S0_PfS1_S1__param_0,
	.param .u32 _Z33conv_diag_affine_bwd_batch_kernelPKfiiiS0_S0_PfS1_S1__param_1,
	.param .u32 _Z33conv_diag_affine_bwd_batch_kernelPKfiiiS0_S0_PfS1_S1__param_2,
	.param .u32 _Z33conv_diag_affine_bwd_batch_kernelPKfiiiS0_S0_PfS1_S1__param_3,
	.param .u64 .ptr .align 1 _Z33conv_diag_affine_bwd_batch_kernelPKfiiiS0_S0_PfS1_S1__param_4,
	.param .u64 .ptr .align 1 _Z33conv_diag_affine_bwd_batch_kernelPKfiiiS0_S0_PfS1_S1__param_5,
	.param .u64 .ptr .align 1 _Z33conv_diag_affine_bwd_batch_kernelPKfiiiS0_S0_PfS1_S1__param_6,
	.param .u64 .ptr .align 1 _Z33conv_diag_affine_bwd_batch_kernelPKfiiiS0_S0_PfS1_S1__param_7,
	.param .u64 .ptr .align 1 _Z33conv_diag_affine_bwd_batch_kernelPKfiiiS0_S0_PfS1_S1__param_8
)
{
	.reg .pred 	%p<29>;
	.reg .b32 	%r<76>;
	.reg .b32 	%f<82>;
	.reg .b64 	%rd<34>;
	// demoted variable
	.shared .align 4 .b8 _ZZ33conv_diag_affine_bwd_batch_kernelPKfiiiS0_S0_PfS1_S1_E16scale_grad_cache[4224];
	// demoted variable
	.shared .align 4 .b8 _ZZ33conv_diag_affine_bwd_batch_kernelPKfiiiS0_S0_PfS1_S1_E15bias_grad_cache[4224];
	ld.param.u64 	%rd9, [_Z33conv_diag_affine_bwd_batch_kernelPKfiiiS0_S0_PfS1_S1__param_0];
	ld.param.u32 	%r29, [_Z33conv_diag_affine_bwd_batch_kernelPKfiiiS0_S0_PfS1_S1__param_1];
	ld.param.u32 	%r27, [_Z33conv_diag_affine_bwd_batch_kernelPKfiiiS0_S0_PfS1_S1__param_2];
	ld.param.u32 	%r28, [_Z33conv_diag_affine_bwd_batch_kernelPKfiiiS0_S0_PfS1_S1__param_3];
	ld.param.u64 	%rd5, [_Z33conv_diag_affine_bwd_batch_kernelPKfiiiS0_S0_PfS1_S1__param_5];
	ld.param.u64 	%rd8, [_Z33conv_diag_affine_bwd_batch_kernelPKfiiiS0_S0_PfS1_S1__param_8];
	cvta.to.global.u64 	%rd1, %rd8;
	cvta.to.global.u64 	%rd2, %rd9;
	mov.u32 	%r1, %tid.x;
	mov.u32 	%r30, %ctaid.x;
	mov.u32 	%r31, %ntid.x;
	mad.lo.s32 	%r32, %r30, %r31, %r1;
	shr.u32 	%r33, %r1, 5;
	add.s32 	%r34, %r33, %r1;
	add.s32 	%r35, %r29, 511;
	shr.s32 	%r36, %r35, 31;
	shr.u32 	%r37, %r36, 23;
	add.s32 	%r38, %r35, %r37;
	shr.s32 	%r39, %r38, 9;
	shr.s32 	%r40, %r32, 31;
	shr.u32 	%r41, %r40, 27;
	add.s32 	%r42, %r32, %r41;
	and.b32  	%r43, %r42, -32;
	sub.s32 	%r2, %r32, %r43;
	shr.s32 	%r44, %r42, 5;
	rem.s32 	%r3, %r44, %r27;
	shl.b32 	%r45, %r27, 5;
	div.s32 	%r46, %r32, %r45;
	rem.s32 	%r47, %r46, %r39;
	shl.b32 	%r4, %r47, 9;
	add.s32 	%r48, %r4, %r2;
	mul.lo.s32 	%r49, %r45, %r39;
	div.s32 	%r6, %r32, %r49;
	setp.lt.s32 	%p2, %r27, 0;
	setp.ge.s32 	%p3, %r48, %r29;
	setp.ge.s32 	%p4, %r6, %r28;
	or.pred  	%p5, %p3, %p4;
	shl.b32 	%r50, %r34, 2;
	mov.u32 	%r51, _ZZ33conv_diag_affine_bwd_batch_kernelPKfiiiS0_S0_PfS1_S1_E16scale_grad_cache;
	add.s32 	%r7, %r51, %r50;
	mov.u32 	%r52, _ZZ33conv_diag_affine_bwd_batch_kernelPKfiiiS0_S0_PfS1_S1_E15bias_grad_cache;
	add.s32 	%r8, %r52, %r50;
	or.pred  	%p6, %p5, %p2;
	@%p6 bra 	$L__BB1_8;
	cvta.to.global.u64 	%rd10, %rd5;
	mul.wide.s32 	%rd11, %r3, 4;
	add.s64 	%rd12, %rd10, %rd11;
	ld.global.f32 	%f1, [%rd12];
	add.s32 	%r54, %r48, 512;
	min.s32 	%r9, %r29, %r54;
	mad.lo.s32 	%r55, %r6, %r27, %r3;
	mul.lo.s32 	%r10, %r55, %r29;
	add.s32 	%r56, %r48, 32;
	max.s32 	%r57, %r9, %r56;
	not.b32 	%r58, %r2;
	add.s32 	%r11, %r57, %r58;
	and.b32  	%r59, %r11, 96;
	setp.eq.s32 	%p7, %r59, 96;
	mov.f32 	%f81, 0f00000000;
	mov.u32 	%r73, %r48;
	mov.f32 	%f80, %f81;
	@%p7 bra 	$L__BB1_4;
	add.s32 	%r60, %r2, %r10;
	add.s32 	%r71, %r60, %r4;
	shr.u32 	%r61, %r11, 5;
	add.s32 	%r62, %r61, 1;
	and.b32  	%r63, %r62, 3;
	neg.s32 	%r70, %r63;
	mov.f32 	%f81, 0f00000000;
	mov.u32 	%r73, %r48;
$L__BB1_3:
	.pragma "nounroll";
	ld.param.u64 	%rd29, [_Z33conv_diag_affine_bwd_batch_kernelPKfiiiS0_S0_PfS1_S1__param_4];
	mul.wide.s32 	%rd13, %r71, 4;
	add.s64 	%rd14, %rd1, %rd13;
	add.s64 	%rd15, %rd2, %rd13;
	cvta.to.global.u64 	%rd16, %rd29;
	add.s64 	%rd17, %rd16, %rd13;
	ld.global.f32 	%f19, [%rd17];
	ld.global.f32 	%f20, [%rd15];
	fma.rn.f32 	%f80, %f19, %f20, %f80;
	add.f32 	%f81, %f81, %f19;
	mul.f32 	%f21, %f1, %f19;
	st.global.f32 	[%rd14], %f21;
	add.s32 	%r73, %r73, 32;
	add.s32 	%r71, %r71, 32;
	add.s32 	%r70, %r70, 1;
	setp.ne.s32 	%p8, %r70, 0;
	@%p8 bra 	$L__BB1_3;
$L__BB1_4:
	sub.s32 	%r64, %r11, %r4;
	setp.lt.u32 	%p9, %r64, 96;
	@%p9 bra 	$L__BB1_7;
	add.s32 	%r74, %r73, %r10;
	add.s64 	%rd3, %rd2, 256;
$L__BB1_6:
	ld.param.u64 	%rd33, [_Z33conv_diag_affine_bwd_batch_kernelPKfiiiS0_S0_PfS1_S1__param_8];
	ld.param.u64 	%rd30, [_Z33conv_diag_affine_bwd_batch_kernelPKfiiiS0_S0_PfS1_S1__param_4];
	mul.wide.s32 	%rd18, %r74, 4;
	cvta.to.global.u64 	%rd19, %rd30;
	add.s64 	%rd20, %rd19, %rd18;
	add.s64 	%rd21, %rd3, %rd18;
	cvta.to.global.u64 	%rd22, %rd33;
	add.s64 	%rd23, %rd22, %rd18;
	ld.global.f32 	%f22, [%rd20];
	ld.global.f32 	%f23, [%rd21+-256];
	fma.rn.f32 	%f24, %f22, %f23, %f80;
	add.f32 	%f25, %f81, %f22;
	mul.f32 	%f26, %f1, %f22;
	st.global.f32 	[%rd23], %f26;
	ld.global.f32 	%f27, [%rd20+128];
	ld.global.f32 	%f28, [%rd21+-128];
	fma.rn.f32 	%f29, %f27, %f28, %f24;
	add.f32 	%f30, %f25, %f27;
	mul.f32 	%f31, %f1, %f27;
	st.global.f32 	[%rd23+128], %f31;
	ld.global.f32 	%f32, [%rd20+256];
	ld.global.f32 	%f33, [%rd21];
	fma.rn.f32 	%f34, %f32, %f33, %f29;
	add.f32 	%f35, %f30, %f32;
	mul.f32 	%f36, %f1, %f32;
	st.global.f32 	[%rd23+256], %f36;
	ld.global.f32 	%f37, [%rd20+384];
	ld.global.f32 	%f38, [%rd21+128];
	fma.rn.f32 	%f80, %f37, %f38, %f34;
	add.f32 	%f81, %f35, %f37;
	mul.f32 	%f39, %f1, %f37;
	st.global.f32 	[%rd23+384], %f39;
	add.s32 	%r73, %r73, 128;
	add.s32 	%r74, %r74, 128;
	setp.lt.s32 	%p10, %r73, %r9;
	@%p10 bra 	$L__BB1_6;
$L__BB1_7:
	st.shared.f32 	[%r7], %f80;
	st.shared.f32 	[%r8], %f81;
	bra.uni 	$L__BB1_9;
$L__BB1_8:
	mov.b32 	%r53, 0;
	st.shared.u32 	[%r7], %r53;
	st.shared.u32 	[%r8], %r53;
$L__BB1_9:
	setp.lt.s32 	%p11, %r6, %r28;
	setp.gt.s32 	%p12, %r27, -1;
	bar.sync 	0;
	and.pred  	%p1, %p12, %p11;
	not.pred 	%p13, %p1;
	and.b32  	%r65, %r1, 1;
	setp.eq.b32 	%p14, %r65, 1;
	or.pred  	%p15, %p14, %p13;
	@%p15 bra 	$L__BB1_11;
	ld.shared.f32 	%f40, [%r7+4];
	ld.shared.f32 	%f41, [%r7];
	add.f32 	%f42, %f40, %f41;
	st.shared.f32 	[%r7], %f42;
	ld.shared.f32 	%f43, [%r8+4];
	ld.shared.f32 	%f44, [%r8];
	add.f32 	%f45, %f43, %f44;
	st.shared.f32 	[%r8], %f45;
$L__BB1_11:
	bar.sync 	0;
	and.b32  	%r66, %r1, 3;
	setp.ne.s32 	%p16, %r66, 0;
	or.pred  	%p18, %p16, %p13;
	@%p18 bra 	$L__BB1_13;
	ld.shared.f32 	%f46, [%r7+8];
	ld.shared.f32 	%f47, [%r7];
	add.f32 	%f48, %f46, %f47;
	st.shared.f32 	[%r7], %f48;
	ld.shared.f32 	%f49, [%r8+8];
	ld.shared.f32 	%f50, [%r8];
	add.f32 	%f51, %f49, %f50;
	st.shared.f32 	[%r8], %f51;
$L__BB1_13:
	bar.sync 	0;
	and.b32  	%r67, %r1, 7;
	setp.ne.s32 	%p19, %r67, 0;
	or.pred  	%p21, %p19, %p13;
	@%p21 bra 	$L__BB1_15;
	ld.shared.f32 	%f52, [%r7+16];
	ld.shared.f32 	%f53, [%r7];
	add.f32 	%f54, %f52, %f53;
	st.shared.f32 	[%r7], %f54;
	ld.shared.f32 	%f55, [%r8+16];
	ld.shared.f32 	%f56, [%r8];
	add.f32 	%f57, %f55, %f56;
	st.shared.f32 	[%r8], %f57;
$L__BB1_15:
	bar.sync 	0;
	and.b32  	%r68, %r1, 15;
	setp.ne.s32 	%p22, %r68, 0;
	or.pred  	%p24, %p22, %p13;
	@%p24 bra 	$L__BB1_17;
	ld.shared.f32 	%f58, [%r7+32];
	ld.shared.f32 	%f59, [%r7];
	add.f32 	%f60, %f58, %f59;
	st.shared.f32 	[%r7], %f60;
	ld.shared.f32 	%f61, [%r8+32];
	ld.shared.f32 	%f62, [%r8];
	add.f32 	%f63, %f61, %f62;
	st.shared.f32 	[%r8], %f63;
$L__BB1_17:
	bar.sync 	0;
	@%p13 bra 	$L__BB1_20;
	setp.ge.s32 	%p26, %r48, %r29;
	and.b32  	%r69, %r1, 31;
	setp.ne.s32 	%p27, %r69, 0;
	or.pred  	%p28, %p27, %p26;
	@%p28 bra 	$L__BB1_20;
	ld.param.u64 	%rd32, [_Z33conv_diag_affine_bwd_batch_kernelPKfiiiS0_S0_PfS1_S1__param_7];
	ld.param.u64 	%rd31, [_Z33conv_diag_affine_bwd_batch_kernelPKfiiiS0_S0_PfS1_S1__param_6];
	ld.shared.f32 	%f64, [%r7];
	ld.shared.f32 	%f65, [%r7+64];
	add.f32 	%f66, %f64, %f65;
	cvta.to.global.u64 	%rd24, %rd31;
	mul.wide.s32 	%rd25, %r3, 4;
	add.s64 	%rd26, %rd24, %rd25;
	atom.global.add.f32 	%f67, [%rd26], %f66;
	ld.shared.f32 	%f68, [%r8];
	ld.shared.f32 	%f69, [%r8+64];
	add.f32 	%f70, %f68, %f69;
	cvta.to.global.u64 	%rd27, %rd32;
	add.s64 	%rd28, %rd27, %rd25;
	atom.global.add.f32 	%f71, [%rd28], %f70;
$L__BB1_20:
	ret;

}


// ===== COMPILED SASS (sm_100) =====

	.target	sm_100

	.elftype	@"ET_EXEC"


//--------------------- .note.nv.tkinfo           --------------------------
	.section	.note.nv.tkinfo,"",@"SHT_NOTE"
	.sectionflags	@"SHF_NOTE_NV_TKINFO"
	.tkinfo
        /*0018*/ 	.word	0x00000002
        /*0030*/ 	.string	""
        /*0030*/ 	.string	"ptxas"
        /*0030*/ 	.string	"Cuda compilation tools, release 13.0, V13.0.88"
        /*0030*/ 	.string	"Build cuda_13.0.r13.0/compiler.36424714_0"
        /*0030*/ 	.string	"-arch sm_100 -m 64 "



//--------------------- .note.nv.cuinfo           --------------------------
	.section	.note.nv.cuinfo,"",@"SHT_NOTE"
	.sectionflags	@"SHF_NOTE_NV_CUINFO"
        /*0018*/ 	.short	0x0002
        /*001a*/ 	.short	0x0064
        /*001c*/ 	.short	0x0082
	.zero		2


//--------------------- .nv.info                  --------------------------
	.section	.nv.info,"",@"SHT_CUDA_INFO"
	.align	4


	//----- nvinfo : EIATTR_REGCOUNT
	.align		4
        /*0000*/ 	.byte	0x04, 0x2f
        /*0002*/ 	.short	(.L_1 - .L_0)
	.align		4
.L_0:
        /*0004*/ 	.word	index@(_Z33conv_diag_affine_fwd_batch_kernelPKfiiiS0_S0_Pf)
        /*0008*/ 	.word	0x00000013


	//----- nvinfo : EIATTR_FRAME_SIZE
	.align		4
.L_1:
        /*000c*/ 	.byte	0x04, 0x11
        /*000e*/ 	.short	(.L_3 - .L_2)
	.align		4
.L_2:
        /*0010*/ 	.word	index@(_Z33conv_diag_affine_fwd_batch_kernelPKfiiiS0_S0_Pf)
        /*0014*/ 	.word	0x00000000


	//----- nvinfo : EIATTR_REGCOUNT
	.align		4
.L_3:
        /*0018*/ 	.byte	0x04, 0x2f
        /*001a*/ 	.short	(.L_5 - .L_4)
	.align		4
.L_4:
        /*001c*/ 	.word	index@(_Z33conv_diag_affine_bwd_batch_kernelPKfiiiS0_S0_PfS1_S1_)
        /*0020*/ 	.word	0x00000020


	//----- nvinfo : EIATTR_FRAME_SIZE
	.align		4
.L_5:
        /*0024*/ 	.byte	0x04, 0x11
        /*0026*/ 	.short	(.L_7 - .L_6)
	.align		4
.L_6:
        /*0028*/ 	.word	index@(_Z33conv_diag_affine_bwd_batch_kernelPKfiiiS0_S0_PfS1_S1_)
        /*002c*/ 	.word	0x00000000


	//----- nvinfo : EIATTR_MIN_STACK_SIZE
	.align		4
.L_7:
        /*0030*/ 	.byte	0x04, 0x12
        /*0032*/ 	.short	(.L_9 - .L_8)
	.align		4
.L_8:
        /*0034*/ 	.word	index@(_Z33conv_diag_affine_bwd_batch_kernelPKfiiiS0_S0_PfS1_S1_)
        /*0038*/ 	.word	0x00000000


	//----- nvinfo : EIATTR_MIN_STACK_SIZE
	.align		4
.L_9:
        /*003c*/ 	.byte	0x04, 0x12
        /*003e*/ 	.short	(.L_11 - .L_10)
	.align		4
.L_10:
        /*0040*/ 	.word	index@(_Z33conv_diag_affine_fwd_batch_kernelPKfiiiS0_S0_Pf)
        /*0044*/ 	.word	0x00000000
.L_11:


//--------------------- .nv.compat                --------------------------
	.section	.nv.compat,"",@"SHT_CUDA_COMPAT_INFO"
	.align	4
        /*0000*/ 	.byte	0x02, 0x09, 0x00, 0x00, 0x02, 0x02, 0x01, 0x00, 0x02, 0x05, 0x05, 0x00, 0x03, 0x07, 0x01, 0x01
        /*0010*/ 	.byte	0x02, 0x03, 0x00, 0x00, 0x02, 0x06, 0x01, 0x00, 0x04, 0x0b, 0x08, 0x00, 0x09, 0x00, 0x00, 0x00
        /*0020*/ 	.byte	0x00, 0x00, 0x00, 0x00


//--------------------- .nv.info._Z33conv_diag_affine_bwd_batch_kernelPKfiiiS0_S0_PfS1_S1_ --------------------------
	.section	.nv.info._Z33conv_diag_affine_bwd_batch_kernelPKfiiiS0_S0_PfS1_S1_,"",@"SHT_CUDA_INFO"
	.sectionflags	@""
	.align	4


	//----- nvinfo : EIATTR_CUDA_API_VERSION
	.align		4
        /*0000*/ 	.byte	0x04, 0x37
        /*0002*/ 	.short	(.L_13 - .L_12)
.L_12:
        /*0004*/ 	.word	0x00000082


	//----- nvinfo : EIATTR_KPARAM_INFO
	.align		4
.L_13:
        /*0008*/ 	.byte	0x04, 0x17
        /*000a*/ 	.short	(.L_15 - .L_14)
.L_14:
        /*000c*/ 	.word	0x00000000
        /*0010*/ 	.short	0x0008
        /*0012*/ 	.short	0x0038
        /*0014*/ 	.byte	0x00, 0xf5, 0x21, 0x00


	//----- nvinfo : EIATTR_KPARAM_INFO
	.align		4
.L_15:
        /*0018*/ 	.byte	0x04, 0x17
        /*001a*/ 	.short	(.L_17 - .L_16)
.L_16:
        /*001c*/ 	.word	0x00000000
        /*0020*/ 	.short	0x0007
        /*0022*/ 	.short	0x0030
        /*0024*/ 	.byte	0x00, 0xf5, 0x21, 0x00


	//----- nvinfo : EIATTR_KPARAM_INFO
	.align		4
.L_17:
        /*0028*/ 	.byte	0x04, 0x17
        /*002a*/ 	.short	(.L_19 - .L_18)
.L_18:
        /*002c*/ 	.word	0x00000000
        /*0030*/ 	.short	0x0006
        /*0032*/ 	.short	0x0028
        /*0034*/ 	.byte	0x00, 0xf5, 0x21, 0x00


	//----- nvinfo : EIATTR_KPARAM_INFO
	.align		4
.L_19:
        /*0038*/ 	.byte	0x04, 0x17
        /*003a*/ 	.short	(.L_21 - .L_20)
.L_20:
        /*003c*/ 	.word	0x00000000
        /*0040*/ 	.short	0x0005
        /*0042*/ 	.short	0x0020
        /*0044*/ 	.byte	0x00, 0xf5, 0x21, 0x00


	//----- nvinfo : EIATTR_KPARAM_INFO
	.align		4
.L_21:
        /*0048*/ 	.byte	0x04, 0x17
        /*004a*/ 	.short	(.L_23 - .L_22)
.L_22:
        /*004c*/ 	.word	0x00000000
        /*0050*/ 	.short	0x0004
        /*0052*/ 	.short	0x0018
        /*0054*/ 	.byte	0x00, 0xf5, 0x21, 0x00


	//----- nvinfo : EIATTR_KPARAM_INFO
	.align		4
.L_23:
        /*0058*/ 	.byte	0x04, 0x17
        /*005a*/ 	.short	(.L_25 - .L_24)
.L_24:
        /*005c*/ 	.word	0x00000000
        /*0060*/ 	.short	0x0003
        /*0062*/ 	.short	0x0010
        /*0064*/ 	.byte	0x00, 0xf0, 0x11, 0x00


	//----- nvinfo : EIATTR_KPARAM_INFO
	.align		4
.L_25:
        /*0068*/ 	.byte	0x04, 0x17
        /*006a*/ 	.short	(.L_27 - .L_26)
.L_26:
        /*006c*/ 	.word	0x00000000
        /*0070*/ 	.short	0x0002
        /*0072*/ 	.short	0x000c
        /*0074*/ 	.byte	0x00, 0xf0, 0x11, 0x00


	//----- nvinfo : EIATTR_KPARAM_INFO
	.align		4
.L_27:
        /*0078*/ 	.byte	0x04, 0x17
        /*007a*/ 	.short	(.L_29 - .L_28)
.L_28:
        /*007c*/ 	.word	0x00000000
        /*0080*/ 	.short	0x0001
        /*0082*/ 	.short	0x0008
        /*0084*/ 	.byte	0x00, 0xf0, 0x11, 0x00


	//----- nvinfo : EIATTR_KPARAM_INFO
	.align		4
.L_29:
        /*0088*/ 	.byte	0x04, 0x17
        /*008a*/ 	.short	(.L_31 - .L_30)
.L_30:
        /*008c*/ 	.word	0x00000000
        /*0090*/ 	.short	0x0000
        /*0092*/ 	.short	0x0000
        /*0094*/ 	.byte	0x00, 0xf5, 0x21, 0x00


	//----- nvinfo : EIATTR_SPARSE_MMA_MASK
	.align		4
.L_31:
        /*0098*/ 	.byte	0x03, 0x50
        /*009a*/ 	.short	0x0000


	//----- nvinfo : EIATTR_MAXREG_COUNT
	.align		4
        /*009c*/ 	.byte	0x03, 0x1b
        /*009e*/ 	.short	0x00ff


	//----- nvinfo : EIATTR_NUM_BARRIERS
	.align		4
        /*00a0*/ 	.byte	0x02, 0x4c
        /*00a2*/ 	.byte	0x01
	.zero		1


	//----- nvinfo : EIATTR_MERCURY_ISA_VERSION
	.align		4
        /*00a4*/ 	.byte	0x03, 0x5f
        /*00a6*/ 	.short	0x0101


	//----- nvinfo : EIATTR_VRC_CTA_INIT_COUNT
	.align		4
        /*00a8*/ 	.byte	0x02, 0x4a
	.zero		1
	.zero		1


	//----- nvinfo : EIATTR_EXIT_INSTR_OFFSETS
	.align		4
        /*00ac*/ 	.byte	0x04, 0x1c
        /*00ae*/ 	.short	(.L_33 - .L_32)


	//   ....[0]....
.L_32:
        /*00b0*/ 	.word	0x00001070


	//   ....[1]....
        /*00b4*/ 	.word	0x000010a0


	//   ....[2]....
        /*00b8*/ 	.word	0x00001170


	//----- nvinfo : EIATTR_CRS_STACK_SIZE
	.align		4
.L_33:
        /*00bc*/ 	.byte	0x04, 0x1e
        /*00be*/ 	.short	(.L_35 - .L_34)
.L_34:
        /*00c0*/ 	.word	0x00000000


	//----- nvinfo : EIATTR_CBANK_PARAM_SIZE
	.align		4
.L_35:
        /*00c4*/ 	.byte	0x03, 0x19
        /*00c6*/ 	.short	0x0040


	//----- nvinfo : EIATTR_PARAM_CBANK
	.align		4
        /*00c8*/ 	.byte	0x04, 0x0a
        /*00ca*/ 	.short	(.L_37 - .L_36)
	.align		4
.L_36:
        /*00cc*/ 	.word	index@(.nv.constant0._Z33conv_diag_affine_bwd_batch_kernelPKfiiiS0_S0_PfS1_S1_)
        /*00d0*/ 	.short	0x0380
        /*00d2*/ 	.short	0x0040


	//----- nvinfo : EIATTR_SW_WAR
	.align		4
.L_37:
        /*00d4*/ 	.byte	0x04, 0x36
        /*00d6*/ 	.short	(.L_39 - .L_38)
.L_38:
        /*00d8*/ 	.word	0x00000008
.L_39:


//--------------------- .nv.info._Z33conv_diag_affine_fwd_batch_kernelPKfiiiS0_S0_Pf --------------------------
	.section	.nv.info._Z33conv_diag_affine_fwd_batch_kernelPKfiiiS0_S0_Pf,"",@"SHT_CUDA_INFO"
	.sectionflags	@""
	.align	4


	//----- nvinfo : EIATTR_CUDA_API_VERSION
	.align		4
        /*0000*/ 	.byte	0x04, 0x37
        /*0002*/ 	.short	(.L_41 - .L_40)
.L_40:
        /*0004*/ 	.word	0x00000082


	//----- nvinfo : EIATTR_KPARAM_INFO
	.align		4
.L_41:
        /*0008*/ 	.byte	0x04, 0x17
        /*000a*/ 	.short	(.L_43 - .L_42)
.L_42:
        /*000c*/ 	.word	0x00000000
        /*0010*/ 	.short	0x0006
        /*0012*/ 	.short	0x0028
        /*0014*/ 	.byte	0x00, 0xf5, 0x21, 0x00


	//----- nvinfo : EIATTR_KPARAM_INFO
	.align		4
.L_43:
        /*0018*/ 	.byte	0x04, 0x17
        /*001a*/ 	.short	(.L_45 - .L_44)
.L_44:
        /*001c*/ 	.word	0x00000000
        /*0020*/ 	.short	0x0005
        /*0022*/ 	.short	0x0020
        /*0024*/ 	.byte	0x00, 0xf5, 0x21, 0x00


	//----- nvinfo : EIATTR_KPARAM_INFO
	.align		4
.L_45:
        /*0028*/ 	.byte	0x04, 0x17
        /*002a*/ 	.short	(.L_47 - .L_46)
.L_46:
        /*002c*/ 	.word	0x00000000
        /*0030*/ 	.short	0x0004
        /*0032*/ 	.short	0x0018
        /*0034*/ 	.byte	0x00, 0xf5, 0x21, 0x00


	//----- nvinfo : EIATTR_KPARAM_INFO
	.align		4
.L_47:
        /*0038*/ 	.byte	0x04, 0x17
        /*003a*/ 	.short	(.L_49 - .L_48)
.L_48:
        /*003c*/ 	.word	0x00000000
        /*0040*/ 	.short	0x0003
        /*0042*/ 	.short	0x0010
        /*0044*/ 	.byte	0x00, 0xf0, 0x11, 0x00


	//----- nvinfo : EIATTR_KPARAM_INFO
	.align		4
.L_49:
        /*0048*/ 	.byte	0x04, 0x17
        /*004a*/ 	.short	(.L_51 - .L_50)
.L_50:
        /*004c*/ 	.word	0x00000000
        /*0050*/ 	.short	0x0002
        /*0052*/ 	.short	0x000c
        /*0054*/ 	.byte	0x00, 0xf0, 0x11, 0x00


	//----- nvinfo : EIATTR_KPARAM_INFO
	.align		4
.L_51:
        /*0058*/ 	.byte	0x04, 0x17
        /*005a*/ 	.short	(.L_53 - .L_52)
.L_52:
        /*005c*/ 	.word	0x00000000
        /*0060*/ 	.short	0x0001
        /*0062*/ 	.short	0x0008
        /*0064*/ 	.byte	0x00, 0xf0, 0x11, 0x00


	//----- nvinfo : EIATTR_KPARAM_INFO
	.align		4
.L_53:
        /*0068*/ 	.byte	0x04, 0x17
        /*006a*/ 	.short	(.L_55 - .L_54)
.L_54:
        /*006c*/ 	.word	0x00000000
        /*0070*/ 	.short	0x0000
        /*0072*/ 	.short	0x0000
        /*0074*/ 	.byte	0x00, 0xf5, 0x21, 0x00


	//----- nvinfo : EIATTR_SPARSE_MMA_MASK
	.align		4
.L_55:
        /*0078*/ 	.byte	0x03, 0x50
        /*007a*/ 	.short	0x0000


	//----- nvinfo : EIATTR_MAXREG_COUNT
	.align		4
        /*007c*/ 	.byte	0x03, 0x1b
        /*007e*/ 	.short	0x00ff


	//----- nvinfo : EIATTR_MERCURY_ISA_VERSION
	.align		4
        /*0080*/ 	.byte	0x03, 0x5f
        /*0082*/ 	.short	0x0101


	//----- nvinfo : EIATTR_VRC_CTA_INIT_COUNT
	.align		4
        /*0084*/ 	.byte	0x02, 0x4a
	.zero		1
	.zero		1


	//----- nvinfo : EIATTR_EXIT_INSTR_OFFSETS
	.align		4
        /*0088*/ 	.byte	0x04, 0x1c
        /*008a*/ 	.short	(.L_57 - .L_56)


	//   ....[0]....
.L_56:
        /*008c*/ 	.word	0x000004d0


	//   ....[1]....
        /*0090*/ 	.word	0x00000610


	//----- nvinfo : EIATTR_CBANK_PARAM_SIZE
	.align		4
.L_57:
        /*0094*/ 	.byte	0x03, 0x19
        /*0096*/ 	.short	0x0030


	//----- nvinfo : EIATTR_PARAM_CBANK
	.align		4
        /*0098*/ 	.byte	0x04, 0x0a
        /*009a*/ 	.short	(.L_59 - .L_58)
	.align		4
.L_58:
        /*009c*/ 	.word	index@(.nv.constant0._Z33conv_diag_affine_fwd_batch_kernelPKfiiiS0_S0_Pf)
        /*00a0*/ 	.short	0x0380
        /*00a2*/ 	.short	0x0030


	//----- nvinfo : EIATTR_SW_WAR
	.align		4
.L_59:
        /*00a4*/ 	.byte	0x04, 0x36
        /*00a6*/ 	.short	(.L_61 - .L_60)
.L_60:
        /*00a8*/ 	.word	0x00000008
.L_61:


//--------------------- .nv.callgraph             --------------------------
	.section	.nv.callgraph,"",@"SHT_CUDA_CALLGRAPH"
	.align	4
	.sectionentsize	8
	.align		4
        /*0000*/ 	.word	0x00000000
	.align		4
        /*0004*/ 	.word	0xffffffff
	.align		4
        /*0008*/ 	.word	0x00000000
	.align		4
        /*000c*/ 	.word	0xfffffffe
	.align		4
        /*0010*/ 	.word	0x00000000
	.align		4
        /*0014*/ 	.word	0xfffffffd
	.align		4
        /*0018*/ 	.word	0x00000000
	.align		4
        /*001c*/ 	.word	0xfffffffc


//--------------------- .text._Z33conv_diag_affine_bwd_batch_kernelPKfiiiS0_S0_PfS1_S1_ --------------------------
	.section	.text._Z33conv_diag_affine_bwd_batch_kernelPKfiiiS0_S0_PfS1_S1_,"ax",@progbits
	.align	128
        .global         _Z33conv_diag_affine_bwd_batch_kernelPKfiiiS0_S0_PfS1_S1_
        .type           _Z33conv_diag_affine_bwd_batch_kernelPKfiiiS0_S0_PfS1_S1_,@function
        .size           _Z33conv_diag_affine_bwd_batch_kernelPKfiiiS0_S0_PfS1_S1_,(.L_x_11 - _Z33conv_diag_affine_bwd_batch_kernelPKfiiiS0_S0_PfS1_S1_)
        .other          _Z33conv_diag_affine_bwd_batch_kernelPKfiiiS0_S0_PfS1_S1_,@"STO_CUDA_ENTRY STV_DEFAULT"
_Z33conv_diag_affine_bwd_batch_kernelPKfiiiS0_S0_PfS1_S1_:
.text._Z33conv_diag_affine_bwd_batch_kernelPKfiiiS0_S0_PfS1_S1_:
[----:B------:R-:W-:Y:S08]  /*0000*/  LDC R1, c[0x0][0x37c] ;  /* 0x0000df00ff017b82 */ /* 0x000ff00000000800 */
[----:B------:R-:W0:Y:S01]  /*0010*/  LDC R0, c[0x0][0x38c] ;  /* 0x0000e300ff007b82 */ /* 0x000e220000000800 */
[----:B------:R-:W1:Y:S01]  /*0020*/  S2R R3, SR_TID.X ;  /* 0x0000000000037919 */ /* 0x000e620000002100 */
[----:B------:R-:W2:Y:S01]  /*0030*/  LDCU UR7, c[0x0][0x390] ;  /* 0x00007200ff0777ac */ /* 0x000ea20008000800 */
[----:B------:R-:W-:Y:S01]  /*0040*/  BSSY.RECONVERGENT B0, `(.L_x_0) ;  /* 0x00000d3000007945 */ /* 0x000fe20003800200 */
[----:B------:R-:W3:Y:S04]  /*0050*/  LDCU.64 UR8, c[0x0][0x358] ;  /* 0x00006b00ff0877ac */ /* 0x000ee80008000a00 */
[----:B------:R-:W4:Y:S08]  /*0060*/  LDC R2, c[0x0][0x388] ;  /* 0x0000e200ff027b82 */ /* 0x000f300000000800 */
[----:B------:R-:W1:Y:S01]  /*0070*/  S2UR UR4, SR_CTAID.X ;  /* 0x00000000000479c3 */ /* 0x000e620000002500 */
[----:B0-----:R-:W-:-:S07]  /*0080*/  IMAD.SHL.U32 R17, R0, 0x20, RZ ;  /* 0x0000002000117824 */ /* 0x001fce00078e00ff */
[----:B------:R-:W1:Y:S01]  /*0090*/  LDC R14, c[0x0][0x360] ;  /* 0x0000d800ff0e7b82 */ /* 0x000e620000000800 */
[----:B------:R-:W-:Y:S02]  /*00a0*/  IABS R10, R0 ;  /* 0x00000000000a7213 */ /* 0x000fe40000000000 */
[-C--:B------:R-:W-:Y:S02]  /*00b0*/  IABS R4, R17.reuse ;  /* 0x0000001100047213 */ /* 0x080fe40000000000 */
[----:B------:R-:W-:Y:S02]  /*00c0*/  IABS R16, R17 ;  /* 0x0000001100107213 */ /* 0x000fe40000000000 */
[----:B------:R-:W0:Y:S01]  /*00d0*/  I2F.RP R5, R4 ;  /* 0x0000000400057306 */ /* 0x000e220000209400 */
[----:B----4-:R-:W-:Y:S01]  /*00e0*/  IADD3 R8, PT, PT, R2, 0x1ff, RZ ;  /* 0x000001ff02087810 */ /* 0x010fe20007ffe0ff */
[----:B------:R-:W4:Y:S03]  /*00f0*/  S2UR UR5, SR_CgaCtaId ;  /* 0x00000000000579c3 */ /* 0x000f260000008800 */
[----:B------:R-:W-:-:S04]  /*0100*/  SHF.R.S32.HI R9, RZ, 0x1f, R8 ;  /* 0x0000001fff097819 */ /* 0x000fc80000011408 */
[----:B------:R-:W-:-:S04]  /*0110*/  LEA.HI R9, R9, R8, RZ, 0x9 ;  /* 0x0000000809097211 */ /* 0x000fc800078f48ff */
[----:B------:R-:W-:Y:S01]  /*0120*/  SHF.R.S32.HI R12, RZ, 0x9, R9 ;  /* 0x00000009ff0c7819 */ /* 0x000fe20000011409 */
[----:B0-----:R-:W0:Y:S01]  /*0130*/  MUFU.RCP R5, R5 ;  /* 0x0000000500057308 */ /* 0x001e220000001000 */
[----:B-1----:R-:W-:Y:S02]  /*0140*/  IMAD R14, R14, UR4, R3 ;  /* 0x000000040e0e7c24 */ /* 0x002fe4000f8e0203 */
[-C--:B------:R-:W-:Y:S01]  /*0150*/  IABS R15, R12.reuse ;  /* 0x0000000c000f7213 */ /* 0x080fe20000000000 */
[----:B------:R-:W-:Y:S01]  /*0160*/  IMAD R11, R17, R12, RZ ;  /* 0x0000000c110b7224 */ /* 0x000fe200078e02ff */
[----:B------:R-:W-:Y:S01]  /*0170*/  UMOV UR4, 0x400 ;  /* 0x0000040000047882 */ /* 0x000fe20000000000 */
[----:B------:R-:W-:-:S03]  /*0180*/  IABS R8, R14 ;  /* 0x0000000e00087213 */ /* 0x000fc60000000000 */
[----:B------:R-:W-:Y:S01]  /*0190*/  IABS R13, R11 ;  /* 0x0000000b000d7213 */ /* 0x000fe20000000000 */
[----:B------:R-:W1:Y:S01]  /*01a0*/  I2F.RP R18, R15 ;  /* 0x0000000f00127306 */ /* 0x000e620000209400 */
[----:B------:R-:W-:Y:S01]  /*01b0*/  ISETP.NE.AND P3, PT, R11, RZ, PT ;  /* 0x000000ff0b00720c */ /* 0x000fe20003f65270 */
[----:B----4-:R-:W-:Y:S02]  /*01c0*/  ULEA UR6, UR5, UR4, 0x18 ;  /* 0x0000000405067291 */ /* 0x010fe4000f8ec0ff */
[----:B------:R-:W-:Y:S01]  /*01d0*/  UIADD3 UR4, UPT, UPT, UR4, 0x1080, URZ ;  /* 0x0000108004047890 */ /* 0x000fe2000fffe0ff */
[----:B0-----:R-:W-:-:S03]  /*01e0*/  VIADD R6, R5, 0xffffffe ;  /* 0x0ffffffe05067836 */ /* 0x001fc60000000000 */
[----:B------:R-:W-:Y:S01]  /*01f0*/  I2F.RP R19, R13 ;  /* 0x0000000d00137306 */ /* 0x000fe20000209400 */
[----:B------:R-:W-:-:S07]  /*0200*/  ULEA UR4, UR5, UR4, 0x18 ;  /* 0x0000000405047291 */ /* 0x000fce000f8ec0ff */
[----:B------:R0:W4:Y:S08]  /*0210*/  F2I.FTZ.U32.TRUNC.NTZ R7, R6 ;  /* 0x0000000600077305 */ /* 0x000130000021f000 */
[----:B-1----:R-:W-:Y:S01]  /*0220*/  MUFU.RCP R18, R18 ;  /* 0x0000001200127308 */ /* 0x002fe20000001000 */
[----:B0-----:R-:W-:Y:S02]  /*0230*/  IMAD.MOV.U32 R6, RZ, RZ, RZ ;  /* 0x000000ffff067224 */ /* 0x001fe400078e00ff */
[----:B----4-:R-:W-:-:S05]  /*0240*/  IMAD.MOV R5, RZ, RZ, -R7 ;  /* 0x000000ffff057224 */ /* 0x010fca00078e0a07 */
[----:B------:R-:W0:Y:S01]  /*0250*/  MUFU.RCP R19, R19 ;  /* 0x0000001300137308 */ /* 0x000e220000001000 */
[----:B------:R-:W-:-:S04]  /*0260*/  IMAD R5, R5, R4, RZ ;  /* 0x0000000405057224 */ /* 0x000fc800078e02ff */
[----:B------:R-:W-:Y:S01]  /*0270*/  IMAD.HI.U32 R7, R7, R5, R6 ;  /* 0x0000000507077227 */ /* 0x000fe200078e0006 */
[----:B------:R-:W-:Y:S02]  /*0280*/  IADD3 R5, PT, PT, RZ, -R16, RZ ;  /* 0x80000010ff057210 */ /* 0x000fe40007ffe0ff */
[----:B------:R-:W1:Y:S03]  /*0290*/  I2F.RP R9, R10 ;  /* 0x0000000a00097306 */ /* 0x000e660000209400 */
[----:B------:R-:W-:-:S04]  /*02a0*/  IMAD.HI.U32 R16, R7, R8, RZ ;  /* 0x0000000807107227 */ /* 0x000fc800078e00ff */
[----:B------:R-:W-:Y:S01]  /*02b0*/  IMAD R7, R16, R5, R8 ;  /* 0x0000000510077224 */ /* 0x000fe200078e0208 */
[----:B0-----:R-:W-:Y:S01]  /*02c0*/  IADD3 R6, PT, PT, R19, 0xffffffe, RZ ;  /* 0x0ffffffe13067810 */ /* 0x001fe20007ffe0ff */
[----:B------:R-:W-:Y:S01]  /*02d0*/  VIADD R5, R18, 0xffffffe ;  /* 0x0ffffffe12057836 */ /* 0x000fe20000000000 */
[----:B------:R-:W-:Y:S02]  /*02e0*/  SHF.R.S32.HI R19, RZ, 0x1f, R14 ;  /* 0x0000001fff137819 */ /* 0x000fe4000001140e */
[----:B------:R-:W-:Y:S01]  /*02f0*/  ISETP.GT.U32.AND P1, PT, R4, R7, PT ;  /* 0x000000070400720c */ /* 0x000fe20003f24070 */
[----:B-1----:R-:W0:Y:S01]  /*0300*/  MUFU.RCP R9, R9 ;  /* 0x0000000900097308 */ /* 0x002e220000001000 */
[----:B------:R-:W-:-:S05]  /*0310*/  IABS R18, R12 ;  /* 0x0000000c00127213 */ /* 0x000fca0000000000 */
[----:B------:R-:W-:Y:S02]  /*0320*/  IMAD.MOV R20, RZ, RZ, -R18 ;  /* 0x000000ffff147224 */ /* 0x000fe400078e0a12 */
[----:B------:R-:W1:Y:S04]  /*0330*/  F2I.FTZ.U32.TRUNC.NTZ R5, R5 ;  /* 0x0000000500057305 */ /* 0x000e68000021f000 */
[----:B------:R-:W-:Y:S02]  /*0340*/  @!P1 IMAD.IADD R7, R7, 0x1, -R4 ;  /* 0x0000000107079824 */ /* 0x000fe400078e0a04 */
[----:B------:R-:W-:Y:S01]  /*0350*/  @!P1 VIADD R16, R16, 0x1 ;  /* 0x0000000110109836 */ /* 0x000fe20000000000 */
[----:B------:R-:W-:Y:S02]  /*0360*/  ISETP.NE.AND P1, PT, R17, RZ, PT ;  /* 0x000000ff1100720c */ /* 0x000fe40003f25270 */
[----:B------:R-:W-:-:S02]  /*0370*/  ISETP.GE.U32.AND P0, PT, R7, R4, PT ;  /* 0x000000040700720c */ /* 0x000fc40003f06070 */
[----:B------:R-:W-:Y:S01]  /*0380*/  LOP3.LUT R4, R14, R17, RZ, 0x3c, !PT ;  /* 0x000000110e047212 */ /* 0x000fe200078e3cff */
[----:B------:R-:W4:Y:S01]  /*0390*/  F2I.FTZ.U32.TRUNC.NTZ R7, R6 ;  /* 0x0000000600077305 */ /* 0x000f22000021f000 */
[----:B0-----:R-:W-:Y:S02]  /*03a0*/  IADD3 R9, PT, PT, R9, 0xffffffe, RZ ;  /* 0x0ffffffe09097810 */ /* 0x001fe40007ffe0ff */
[----:B------:R-:W-:Y:S01]  /*03b0*/  ISETP.GE.AND P2, PT, R4, RZ, PT ;  /* 0x000000ff0400720c */ /* 0x000fe20003f46270 */
[----:B-1----:R-:W-:-:S04]  /*03c0*/  IMAD.MOV R4, RZ, RZ, -R5 ;  /* 0x000000ffff047224 */ /* 0x002fc800078e0a05 */
[----:B------:R-:W0:Y:S02]  /*03d0*/  F2I.FTZ.U32.TRUNC.NTZ R9, R9 ;  /* 0x0000000900097305 */ /* 0x000e24000021f000 */
[----:B------:R-:W-:Y:S02]  /*03e0*/  @P0 VIADD R16, R16, 0x1 ;  /* 0x0000000110100836 */ /* 0x000fe40000000000 */
[----:B----4-:R-:W-:-:S04]  /*03f0*/  IMAD.MOV R6, RZ, RZ, -R7 ;  /* 0x000000ffff067224 */ /* 0x010fc800078e0a07 */
[----:B------:R-:W-:Y:S02]  /*0400*/  @!P2 IADD3 R16, PT, PT, -R16, RZ, RZ ;  /* 0x000000ff1010a210 */ /* 0x000fe40007ffe1ff */
[----:B------:R-:W-:Y:S01]  /*0410*/  @!P1 LOP3.LUT R16, RZ, R17, RZ, 0x33, !PT ;  /* 0x00000011ff109212 */ /* 0x000fe200078e33ff */
[----:B------:R-:W-:Y:S02]  /*0420*/  IMAD R17, R4, R15, RZ ;  /* 0x0000000f04117224 */ /* 0x000fe400078e02ff */
[----:B------:R-:W-:Y:S02]  /*0430*/  IMAD.MOV.U32 R4, RZ, RZ, RZ ;  /* 0x000000ffff047224 */ /* 0x000fe400078e00ff */
[----:B------:R-:W-:Y:S02]  /*0440*/  IMAD R21, R6, R13, RZ ;  /* 0x0000000d06157224 */ /* 0x000fe400078e02ff */
[----:B------:R-:W-:Y:S02]  /*0450*/  IMAD.MOV.U32 R6, RZ, RZ, RZ ;  /* 0x000000ffff067224 */ /* 0x000fe400078e00ff */
[----:B------:R-:W-:Y:S01]  /*0460*/  IMAD.HI.U32 R17, R5, R17, R4 ;  /* 0x0000001105117227 */ /* 0x000fe200078e0004 */
[----:B------:R-:W-:-:S02]  /*0470*/  LEA.HI R4, R19, R14, RZ, 0x5 ;  /* 0x0000000e13047211 */ /* 0x000fc400078f28ff */
[----:B------:R-:W-:Y:S01]  /*0480*/  IABS R19, R11 ;  /* 0x0000000b00137213 */ /* 0x000fe20000000000 */
[----:B------:R-:W-:Y:S01]  /*0490*/  IMAD.HI.U32 R5, R7, R21, R6 ;  /* 0x0000001507057227 */ /* 0x000fe200078e0006 */
[----:B------:R-:W-:Y:S02]  /*04a0*/  IABS R6, R16 ;  /* 0x0000001000067213 */ /* 0x000fe40000000000 */
[----:B0-----:R-:W-:Y:S01]  /*04b0*/  IADD3 R7, PT, PT, RZ, -R9, RZ ;  /* 0x80000009ff077210 */ /* 0x001fe20007ffe0ff */
[----:B------:R-:W-:Y:S02]  /*04c0*/  IMAD.MOV R19, RZ, RZ, -R19 ;  /* 0x000000ffff137224 */ /* 0x000fe400078e0a13 */
[----:B------:R-:W-:-:S03]  /*04d0*/  IMAD.HI.U32 R17, R17, R6, RZ ;  /* 0x0000000611117227 */ /* 0x000fc600078e00ff */
[----:B------:R-:W-:Y:S01]  /*04e0*/  MOV R18, R19 ;  /* 0x0000001300127202 */ /* 0x000fe20000000f00 */
[----:B------:R-:W-:Y:S01]  /*04f0*/  IMAD R6, R17, R20, R6 ;  /* 0x0000001411067224 */ /* 0x000fe200078e0206 */
[----:B------:R-:W-:Y:S01]  /*0500*/  SHF.R.S32.HI R19, RZ, 0x5, R4 ;  /* 0x00000005ff137819 */ /* 0x000fe20000011404 */
[----:B------:R-:W-:-:S03]  /*0510*/  IMAD.HI.U32 R5, R5, R8, RZ ;  /* 0x0000000805057227 */ /* 0x000fc600078e00ff */
[----:B------:R-:W-:Y:S01]  /*0520*/  ISETP.GT.U32.AND P0, PT, R15, R6, PT ;  /* 0x000000060f00720c */ /* 0x000fe20003f04070 */
[----:B------:R-:W-:Y:S01]  /*0530*/  IMAD R18, R5, R18, R8 ;  /* 0x0000001205127224 */ /* 0x000fe200078e0208 */
[----:B------:R-:W-:Y:S01]  /*0540*/  IABS R21, R19 ;  /* 0x0000001300157213 */ /* 0x000fe20000000000 */
[----:B------:R-:W-:Y:S02]  /*0550*/  IMAD R7, R7, R10, RZ ;  /* 0x0000000a07077224 */ /* 0x000fe400078e02ff */
[----:B------:R-:W-:Y:S01]  /*0560*/  IMAD.MOV.U32 R8, RZ, RZ, RZ ;  /* 0x000000ffff087224 */ /* 0x000fe200078e00ff */
[----:B------:R-:W-:-:S03]  /*0570*/  ISETP.GT.U32.AND P2, PT, R13, R18, PT ;  /* 0x000000120d00720c */ /* 0x000fc60003f44070 */
[----:B------:R-:W-:Y:S01]  /*0580*/  IMAD.HI.U32 R8, R9, R7, R8 ;  /* 0x0000000709087227 */ /* 0x000fe200078e0008 */
[----:B------:R-:W-:-:S03]  /*0590*/  LOP3.LUT R7, R14, R11, RZ, 0x3c, !PT ;  /* 0x0000000b0e077212 */ /* 0x000fc600078e3cff */
[----:B------:R-:W-:Y:S01]  /*05a0*/  IMAD.MOV.U32 R9, RZ, RZ, R21 ;  /* 0x000000ffff097224 */ /* 0x000fe200078e0015 */
[----:B------:R-:W-:Y:S01]  /*05b0*/  ISETP.GE.AND P1, PT, R7, RZ, PT ;  /* 0x000000ff0700720c */ /* 0x000fe20003f26270 */
[----:B------:R-:W-:Y:S01]  /*05c0*/  @!P0 IMAD.IADD R6, R6, 0x1, -R15 ;  /* 0x0000000106068824 */ /* 0x000fe200078e0a0f */
[----:B------:R-:W-:Y:S01]  /*05d0*/  ISETP.GE.AND P0, PT, R16, RZ, PT ;  /* 0x000000ff1000720c */ /* 0x000fe20003f06270 */
[----:B------:R-:W-:Y:S01]  /*05e0*/  IMAD.HI.U32 R8, R8, R9, RZ ;  /* 0x0000000908087227 */ /* 0x000fe200078e00ff */
[----:B------:R-:W-:Y:S02]  /*05f0*/  LOP3.LUT R7, R4, 0xffffffe0, RZ, 0xc0, !PT ;  /* 0xffffffe004077812 */ /* 0x000fe400078ec0ff */
[----:B------:R-:W-:Y:S01]  /*0600*/  ISETP.GT.U32.AND P5, PT, R15, R6, PT ;  /* 0x000000060f00720c */ /* 0x000fe20003fa4070 */
[----:B------:R-:W-:Y:S01]  /*0610*/  @!P2 IMAD.IADD R18, R18, 0x1, -R13 ;  /* 0x000000011212a824 */ /* 0x000fe200078e0a0d */
[----:B------:R-:W-:Y:S02]  /*0620*/  IADD3 R8, PT, PT, -R8, RZ, RZ ;  /* 0x000000ff08087210 */ /* 0x000fe40007ffe1ff */
[----:B------:R-:W-:-:S02]  /*0630*/  @!P2 IADD3 R5, PT, PT, R5, 0x1, RZ ;  /* 0x000000010505a810 */ /* 0x000fc40007ffe0ff */
[----:B------:R-:W-:Y:S01]  /*0640*/  ISETP.GE.U32.AND P4, PT, R18, R13, PT ;  /* 0x0000000d1200720c */ /* 0x000fe20003f86070 */
[----:B------:R-:W-:Y:S01]  /*0650*/  IMAD R9, R10, R8, R9 ;  /* 0x000000080a097224 */ /* 0x000fe200078e0209 */
[----:B------:R-:W-:Y:S02]  /*0660*/  ISETP.NE.AND P2, PT, R12, RZ, PT ;  /* 0x000000ff0c00720c */ /* 0x000fe40003f45270 */
[----:B------:R-:W-:Y:S02]  /*0670*/  IADD3 R14, PT, PT, R14, -R7, RZ ;  /* 0x800000070e0e7210 */ /* 0x000fe40007ffe0ff */
[----:B------:R-:W-:Y:S01]  /*0680*/  ISETP.GT.U32.AND P6, PT, R10, R9, PT ;  /* 0x000000090a00720c */ /* 0x000fe20003fc4070 */
[----:B------:R-:W-:Y:S01]  /*0690*/  @!P5 IMAD.IADD R6, R6, 0x1, -R15 ;  /* 0x000000010606d824 */ /* 0x000fe200078e0a0f */
[----:B------:R-:W-:-:S03]  /*06a0*/  LEA.HI R8, R3, R3, RZ, 0x1b ;  /* 0x0000000303087211 */ /* 0x000fc600078fd8ff */
[----:B------:R-:W-:Y:S01]  /*06b0*/  IMAD.MOV.U32 R13, RZ, RZ, R6 ;  /* 0x000000ffff0d7224 */ /* 0x000fe200078e0006 */
[C---:B------:R-:W-:Y:S01]  /*06c0*/  LEA R6, R8.reuse, UR6, 0x2 ;  /* 0x0000000608067c11 */ /* 0x040fe2000f8e10ff */
[----:B------:R-:W-:Y:S01]  /*06d0*/  @P4 VIADD R5, R5, 0x1 ;  /* 0x0000000105054836 */ /* 0x000fe20000000000 */
[----:B------:R-:W-:Y:S01]  /*06e0*/  LEA R8, R8, UR4, 0x2 ;  /* 0x0000000408087c11 */ /* 0x000fe2000f8e10ff */
[----:B------:R-:W-:Y:S01]  /*06f0*/  @!P0 IMAD.MOV R13, RZ, RZ, -R13 ;  /* 0x000000ffff0d8224 */ /* 0x000fe200078e0a0d */
[----:B------:R-:W-:Y:S02]  /*0700*/  @!P2 LOP3.LUT R13, RZ, R12, RZ, 0x33, !PT ;  /* 0x0000000cff0da212 */ /* 0x000fe400078e33ff */
[----:B------:R-:W-:Y:S02]  /*0710*/  @!P1 IADD3 R5, PT, PT, -R5, RZ, RZ ;  /* 0x000000ff05059210 */ /* 0x000fe40007ffe1ff */
[----:B------:R-:W-:Y:S01]  /*0720*/  @!P6 IADD3 R9, PT, PT, R9, -R10, RZ ;  /* 0x8000000a0909e210 */ /* 0x000fe20007ffe0ff */
[----:B------:R-:W-:Y:S01]  /*0730*/  IMAD R7, R13, 0x200, R14 ;  /* 0x000002000d077824 */ /* 0x000fe200078e020e */
[----:B------:R-:W-:-:S02]  /*0740*/  @!P3 LOP3.LUT R5, RZ, R11, RZ, 0x33, !PT ;  /* 0x0000000bff05b212 */ /* 0x000fc400078e33ff */
[----:B------:R-:W-:Y:S02]  /*0750*/  ISETP.GT.U32.AND P4, PT, R10, R9, PT ;  /* 0x000000090a00720c */ /* 0x000fe40003f84070 */
[----:B--2---:R-:W-:Y:S02]  /*0760*/  ISETP.GE.AND P0, PT, R5, UR7, PT ;  /* 0x0000000705007c0c */ /* 0x004fe4000bf06270 */
[----:B------:R-:W-:Y:S02]  /*0770*/  ISETP.GE.AND P2, PT, R19, RZ, PT ;  /* 0x000000ff1300720c */ /* 0x000fe40003f46270 */
[----:B------:R-:W-:Y:S02]  /*0780*/  ISETP.GE.OR P0, PT, R7, R2, P0 ;  /* 0x000000020700720c */ /* 0x000fe40000706670 */
[C---:B------:R-:W-:Y:S02]  /*0790*/  ISETP.NE.AND P1, PT, R0.reuse, RZ, PT ;  /* 0x000000ff0000720c */ /* 0x040fe40003f25270 */
[----:B------:R-:W-:-:S03]  /*07a0*/  ISETP.LT.OR P0, PT, R0, RZ, P0 ;  /* 0x000000ff0000720c */ /* 0x000fc60000701670 */
[----:B------:R-:W-:-:S05]  /*07b0*/  @!P4 IADD3 R9, PT, PT, R9, -R10, RZ ;  /* 0x8000000a0909c210 */ /* 0x000fca0007ffe0ff */
[----:B------:R-:W-:-:S05]  /*07c0*/  IMAD.MOV.U32 R4, RZ, RZ, R9 ;  /* 0x000000ffff047224 */ /* 0x000fca00078e0009 */
[----:B------:R-:W-:Y:S02]  /*07d0*/  @!P2 IADD3 R4, PT, PT, -R4, RZ, RZ ;  /* 0x000000ff0404a210 */ /* 0x000fe40007ffe1ff */
[----:B------:R-:W-:Y:S01]  /*07e0*/  @!P1 LOP3.LUT R4, RZ, R0, RZ, 0x33, !PT ;  /* 0x00000000ff049212 */ /* 0x000fe200078e33ff */
[----:B---3--:R-:W-:Y:S06]  /*07f0*/  @P0 BRA `(.L_x_1) ;  /* 0x0000000400540947 */ /* 0x008fec0003800000 */
[----:B------:R-:W0:Y:S02]  /*0800*/  LDC.64 R16, c[0x0][0x3a0] ;  /* 0x0000e800ff107b82 */ /* 0x000e240000000a00 */
[----:B0-----:R-:W-:-:S05]  /*0810*/  IMAD.WIDE R16, R4, 0x4, R16 ;  /* 0x0000000404107825 */ /* 0x001fca00078e0210 */
[----:B------:R0:W5:Y:S01]  /*0820*/  LDG.E R9, desc[UR8][R16.64] ;  /* 0x0000000810097981 */ /* 0x000162000c1e1900 */
[C---:B------:R-:W-:Y:S01]  /*0830*/  VIADDMNMX R10, R7.reuse, 0x200, R2, PT ;  /* 0x00000200070a7846 */ /* 0x040fe20003800102 */
[----:B------:R-:W-:Y:S01]  /*0840*/  BSSY.RECONVERGENT B1, `(.L_x_2) ;  /* 0x0000025000017945 */ /* 0x000fe20003800200 */
[----:B------:R-:W-:Y:S01]  /*0850*/  LOP3.LUT R12, RZ, R14, RZ, 0x33, !PT ;  /* 0x0000000eff0c7212 */ /* 0x000fe200078e33ff */
[----:B------:R-:W-:Y:S01]  /*0860*/  HFMA2 R21, -RZ, RZ, 0, 0 ;  /* 0x00000000ff157431 */ /* 0x000fe200000001ff */
[----:B------:R-:W-:Y:S01]  /*0870*/  VIADDMNMX R11, R7, 0x20, R10, !PT ;  /* 0x00000020070b7846 */ /* 0x000fe2000780010a */
[----:B------:R-:W-:Y:S01]  /*0880*/  IMAD R19, R5, R0, R4 ;  /* 0x0000000005137224 */ /* 0x000fe200078e0204 */
[----:B------:R-:W-:-:S03]  /*0890*/  MOV R23, RZ ;  /* 0x000000ff00177202 */ /* 0x000fc60000000f00 */
[----:B------:R-:W-:-:S04]  /*08a0*/  IMAD.IADD R18, R11, 0x1, R12 ;  /* 0x000000010b127824 */ /* 0x000fc800078e020c */
[----:B------:R-:W-:Y:S01]  /*08b0*/  IMAD R12, R13, -0x200, R18 ;  /* 0xfffffe000d0c7824 */ /* 0x000fe200078e0212 */
[----:B------:R-:W-:-:S04]  /*08c0*/  LOP3.LUT R11, R18, 0x60, RZ, 0xc0, !PT ;  /* 0x00000060120b7812 */ /* 0x000fc800078ec0ff */
[----:B------:R-:W-:Y:S01]  /*08d0*/  ISETP.NE.AND P0, PT, R11, 0x60, PT ;  /* 0x000000600b00780c */ /* 0x000fe20003f05270 */
[----:B------:R-:W-:Y:S01]  /*08e0*/  IMAD.MOV.U32 R11, RZ, RZ, R7 ;  /* 0x000000ffff0b7224 */ /* 0x000fe200078e0007 */
[----:B------:R-:W-:-:S11]  /*08f0*/  ISETP.GE.U32.AND P1, PT, R12, 0x60, PT ;  /* 0x000000600c00780c */ /* 0x000fd60003f26070 */
[----:B0-----:R-:W-:Y:S05]  /*0900*/  @!P0 BRA `(.L_x_3) ;  /* 0x0000000000608947 */ /* 0x001fea0003800000 */
[----:B------:R-:W-:Y:S01]  /*0910*/  LEA.HI R11, R18, 0x1, RZ, 0x1b ;  /* 0x00000001120b7811 */ /* 0x000fe200078fd8ff */
[----:B------:R-:W-:Y:S02]  /*0920*/  IMAD R14, R19, R2, R14 ;  /* 0x00000002130e7224 */ /* 0x000fe400078e020e */
[----:B------:R-:W-:Y:S01]  /*0930*/  IMAD.MOV.U32 R21, RZ, RZ, RZ ;  /* 0x000000ffff157224 */ /* 0x000fe200078e00ff */
[----:B------:R-:W-:Y:S01]  /*0940*/  LOP3.LUT R18, R11, 0x3, RZ, 0xc0, !PT ;  /* 0x000000030b127812 */ /* 0x000fe200078ec0ff */
[----:B------:R-:W-:Y:S01]  /*0950*/  IMAD.MOV.U32 R11, RZ, RZ, R7 ;  /* 0x000000ffff0b7224 */ /* 0x000fe200078e0007 */
[----:B------:R-:W-:Y:S02]  /*0960*/  LEA R25, R13, R14, 0x9 ;  /* 0x0000000e0d197211 */ /* 0x000fe400078e48ff */
[----:B------:R-:W-:-:S07]  /*0970*/  IADD3 R18, PT, PT, -R18, RZ, RZ ;  /* 0x000000ff12127210 */ /* 0x000fce0007ffe1ff */
.L_x_4:
[----:B0-----:R-:W0:Y:S08]  /*0980*/  LDC.64 R12, c[0x0][0x398] ;  /* 0x0000e600ff0c7b82 */ /* 0x001e300000000a00 */
[----:B------:R-:W1:Y:S08]  /*0990*/  LDC.64 R14, c[0x0][0x380] ;  /* 0x0000e000ff0e7b82 */ /* 0x000e700000000a00 */
[----:B------:R-:W2:Y:S01]  /*09a0*/  LDC.64 R16, c[0x0][0x3b8] ;  /* 0x0000ee00ff107b82 */ /* 0x000ea20000000a00 */
[----:B0-----:R-:W-:-:S06]  /*09b0*/  IMAD.WIDE R12, R25, 0x4, R12 ;  /* 0x00000004190c7825 */ /* 0x001fcc00078e020c */
[----:B------:R-:W3:Y:S01]  /*09c0*/  LDG.E R12, desc[UR8][R12.64] ;  /* 0x000000080c0c7981 */ /* 0x000ee2000c1e1900 */
[----:B-1----:R-:W-:-:S06]  /*09d0*/  IMAD.WIDE R14, R25, 0x4, R14 ;  /* 0x00000004190e7825 */ /* 0x002fcc00078e020e */
[----:B------:R-:W4:Y:S01]  /*09e0*/  LDG.E R14, desc[UR8][R14.64] ;  /* 0x000000080e0e7981 */ /* 0x000f22000c1e1900 */
[----:B------:R-:W-:Y:S01]  /*09f0*/  VIADD R18, R18, 0x1 ;  /* 0x0000000112127836 */ /* 0x000fe20000000000 */
[----:B------:R-:W-:Y:S01]  /*0a00*/  IADD3 R11, PT, PT, R11, 0x20, RZ ;  /* 0x000000200b0b7810 */ /* 0x000fe20007ffe0ff */
[----:B--2---:R-:W-:-:S03]  /*0a10*/  IMAD.WIDE R16, R25, 0x4, R16 ;  /* 0x0000000419107825 */ /* 0x004fc600078e0210 */
[----:B------:R-:W-:Y:S01]  /*0a20*/  ISETP.NE.AND P0, PT, R18, RZ, PT ;  /* 0x000000ff1200720c */ /* 0x000fe20003f05270 */
[----:B------:R-:W-:Y:S02]  /*0a30*/  VIADD R25, R25, 0x20 ;  /* 0x0000002019197836 */ /* 0x000fe40000000000 */
[----:B---3-5:R-:W-:Y:S01]  /*0a40*/  FMUL R27, R9, R12 ;  /* 0x0000000c091b7220 */ /* 0x028fe20000400000 */
[----:B------:R-:W-:-:S04]  /*0a50*/  FADD R21, R12, R21 ;  /* 0x000000150c157221 */ /* 0x000fc80000000000 */
[----:B------:R0:W-:Y:S01]  /*0a60*/  STG.E desc[UR8][R16.64], R27 ;  /* 0x0000001b10007986 */ /* 0x0001e2000c101908 */
[----:B----4-:R-:W-:-:S04]  /*0a70*/  FFMA R23, R12, R14, R23 ;  /* 0x0000000e0c177223 */ /* 0x010fc80000000017 */
[----:B------:R-:W-:Y:S05]  /*0a80*/  @P0 BRA `(.L_x_4) ;  /* 0xfffffffc00bc0947 */ /* 0x000fea000383ffff */
.L_x_3:
[----:B------:R-:W-:Y:S05]  /*0a90*/  BSYNC.RECONVERGENT B1 ;  /* 0x0000000000017941 */ /* 0x000fea0003800200 */
.L_x_2:
[----:B------:R-:W-:Y:S04]  /*0aa0*/  BSSY.RECONVERGENT B1, `(.L_x_5) ;  /* 0x0000027000017945 */ /* 0x000fe80003800200 */
[----:B------:R-:W-:Y:S05]  /*0ab0*/  @!P1 BRA `(.L_x_6) ;  /* 0x0000000000949947 */ /* 0x000fea0003800000 */
[----:B------:R-:W1:Y:S01]  /*0ac0*/  LDC.64 R12, c[0x0][0x380] ;  /* 0x0000e000ff0c7b82 */ /* 0x000e620000000a00 */
[----:B------:R-:W-:Y:S01]  /*0ad0*/  IMAD R25, R19, R2, R11 ;  /* 0x0000000213197224 */ /* 0x000fe200078e020b */
[----:B-1----:R-:W-:-:S04]  /*0ae0*/  IADD3 R12, P0, PT, R12, 0x100, RZ ;  /* 0x000001000c0c7810 */ /* 0x002fc80007f1e0ff */
[----:B------:R-:W-:-:S09]  /*0af0*/  IADD3.X R13, PT, PT, RZ, R13, RZ, P0, !PT ;  /* 0x0000000dff0d7210 */ /* 0x000fd200007fe4ff */
.L_x_7:
[----:B0-----:R-:W0:Y:S08]  /*0b00*/  LDC.64 R16, c[0x0][0x398] ;  /* 0x0000e600ff107b82 */ /* 0x001e300000000a00 */
[----:B-1----:R-:W1:Y:S01]  /*0b10*/  LDC.64 R18, c[0x0][0x3b8] ;  /* 0x0000ee00ff127b82 */ /* 0x002e620000000a00 */
[----:B0-----:R-:W-:-:S05]  /*0b20*/  IMAD.WIDE R16, R25, 0x4, R16 ;  /* 0x0000000419107825 */ /* 0x001fca00078e0210 */
[----:B------:R-:W2:Y:S01]  /*0b30*/  LDG.E R22, desc[UR8][R16.64] ;  /* 0x0000000810167981 */ /* 0x000ea2000c1e1900 */
[----:B------:R-:W-:-:S04]  /*0b40*/  IMAD.WIDE R14, R25, 0x4, R12 ;  /* 0x00000004190e7825 */ /* 0x000fc800078e020c */
[----:B-1----:R-:W-:Y:S01]  /*0b50*/  IMAD.WIDE R18, R25, 0x4, R18 ;  /* 0x0000000419127825 */ /* 0x002fe200078e0212 */
[----:B------:R-:W3:Y:S03]  /*0b60*/  LDG.E R24, desc[UR8][R14.64+-0x100] ;  /* 0xffff00080e187981 */ /* 0x000ee6000c1e1900 */
[----:B--2--5:R-:W-:-:S05]  /*0b70*/  FMUL R29, R9, R22 ;  /* 0x00000016091d7220 */ /* 0x024fca0000400000 */
[----:B------:R0:W-:Y:S04]  /*0b80*/  STG.E desc[UR8][R18.64], R29 ;  /* 0x0000001d12007986 */ /* 0x0001e8000c101908 */
[----:B------:R-:W2:Y:S01]  /*0b90*/  LDG.E R20, desc[UR8][R16.64+0x80] ;  /* 0x0000800810147981 */ /* 0x000ea2000c1e1900 */
[----:B---3--:R-:W-:-:S03]  /*0ba0*/  FFMA R27, R22, R24, R23 ;  /* 0x00000018161b7223 */ /* 0x008fc60000000017 */
[----:B------:R-:W3:Y:S01]  /*0bb0*/  LDG.E R26, desc[UR8][R14.64+-0x80] ;  /* 0xffff80080e1a7981 */ /* 0x000ee2000c1e1900 */
[----:B--2---:R-:W-:-:S05]  /*0bc0*/  FMUL R28, R9, R20 ;  /* 0x00000014091c7220 */ /* 0x004fca0000400000 */
[----:B------:R-:W-:Y:S04]  /*0bd0*/  STG.E desc[UR8][R18.64+0x80], R28 ;  /* 0x0000801c12007986 */ /* 0x000fe8000c101908 */
[----:B------:R-:W2:Y:S01]  /*0be0*/  LDG.E R24, desc[UR8][R16.64+0x100] ;  /* 0x0001000810187981 */ /* 0x000ea2000c1e1900 */
[----:B------:R-:W-:Y:S01]  /*0bf0*/  FADD R23, R22, R21 ;  /* 0x0000001516177221 */ /* 0x000fe20000000000 */
[----:B---3--:R-:W-:Y:S02]  /*0c00*/  FFMA R21, R20, R26, R27 ;  /* 0x0000001a14157223 */ /* 0x008fe4000000001b */
[----:B------:R-:W3:Y:S01]  /*0c10*/  LDG.E R22, desc[UR8][R14.64] ;  /* 0x000000080e167981 */ /* 0x000ee2000c1e1900 */
[----:B--2---:R-:W-:-:S05]  /*0c20*/  FMUL R27, R9, R24 ;  /* 0x00000018091b7220 */ /* 0x004fca0000400000 */
[----:B------:R1:W-:Y:S04]  /*0c30*/  STG.E desc[UR8][R18.64+0x100], R27 ;  /* 0x0001001b12007986 */ /* 0x0003e8000c101908 */
[----:B------:R-:W2:Y:S04]  /*0c40*/  LDG.E R26, desc[UR8][R16.64+0x180] ;  /* 0x00018008101a7981 */ /* 0x000ea8000c1e1900 */
[----:B0-----:R-:W4:Y:S01]  /*0c50*/  LDG.E R29, desc[UR8][R14.64+0x80] ;  /* 0x000080080e1d7981 */ /* 0x001f22000c1e1900 */
[----:B------:R-:W-:-:S05]  /*0c60*/  VIADD R11, R11, 0x80 ;  /* 0x000000800b0b7836 */ /* 0x000fca0000000000 */
[----:B------:R-:W-:Y:S01]  /*0c70*/  ISETP.GE.AND P0, PT, R11, R10, PT ;  /* 0x0000000a0b00720c */ /* 0x000fe20003f06270 */
[----:B------:R-:W-:-:S04]  /*0c80*/  FADD R23, R23, R20 ;  /* 0x0000001417177221 */ /* 0x000fc80000000000 */
[----:B-1----:R-:W-:Y:S01]  /*0c90*/  FADD R27, R23, R24 ;  /* 0x00000018171b7221 */ /* 0x002fe20000000000 */
[----:B---3--:R-:W-:Y:S01]  /*0ca0*/  FFMA R23, R24, R22, R21 ;  /* 0x0000001618177223 */ /* 0x008fe20000000015 */
[----:B------:R-:W-:Y:S01]  /*0cb0*/  IADD3 R25, PT, PT, R25, 0x80, RZ ;  /* 0x0000008019197810 */ /* 0x000fe20007ffe0ff */
[----:B--2---:R-:W-:-:S05]  /*0cc0*/  FMUL R28, R9, R26 ;  /* 0x0000001a091c7220 */ /* 0x004fca0000400000 */
[----:B------:R1:W-:Y:S01]  /*0cd0*/  STG.E desc[UR8][R18.64+0x180], R28 ;  /* 0x0001801c12007986 */ /* 0x0003e2000c101908 */
[----:B------:R-:W-:Y:S01]  /*0ce0*/  FADD R21, R27, R26 ;  /* 0x0000001a1b157221 */ /* 0x000fe20000000000 */
[----:B----4-:R-:W-:Y:S01]  /*0cf0*/  FFMA R23, R26, R29, R23 ;  /* 0x0000001d1a177223 */ /* 0x010fe20000000017 */
[----:B------:R-:W-:Y:S06]  /*0d00*/  @!P0 BRA `(.L_x_7) ;  /* 0xfffffffc007c8947 */ /* 0x000fec000383ffff */
.L_x_6:
[----:B------:R-:W-:Y:S05]  /*0d10*/  BSYNC.RECONVERGENT B1 ;  /* 0x0000000000017941 */ /* 0x000fea0003800200 */
.L_x_5:
[----:B------:R2:W-:Y:S04]  /*0d20*/  STS [R6], R23 ;  /* 0x0000001706007388 */ /* 0x0005e80000000800 */
[----:B------:R2:W-:Y:S01]  /*0d30*/  STS [R8], R21 ;  /* 0x0000001508007388 */ /* 0x0005e20000000800 */
[----:B------:R-:W-:Y:S05]  /*0d40*/  BRA `(.L_x_8) ;  /* 0x0000000000087947 */ /* 0x000fea0003800000 */
.L_x_1:
[----:B------:R0:W-:Y:S04]  /*0d50*/  STS [R6], RZ ;  /* 0x000000ff06007388 */ /* 0x0001e80000000800 */
[----:B------:R0:W-:Y:S02]  /*0d60*/  STS [R8], RZ ;  /* 0x000000ff08007388 */ /* 0x0001e40000000800 */
.L_x_8:
[----:B------:R-:W-:Y:S05]  /*0d70*/  BSYNC.RECONVERGENT B0 ;  /* 0x0000000000007941 */ /* 0x000fea0003800200 */
.L_x_0:
[----:B------:R-:W-:Y:S01]  /*0d80*/  BAR.SYNC.DEFER_BLOCKING 0x0 ;  /* 0x0000000000007b1d */ /* 0x000fe20000010000 */
[----:B------:R-:W-:Y:S02]  /*0d90*/  ISETP.GE.AND P0, PT, R5, UR7, PT ;  /* 0x0000000705007c0c */ /* 0x000fe4000bf06270 */
[C---:B------:R-:W-:Y:S02]  /*0da0*/  LOP3.LUT R5, R3.reuse, 0x1, RZ, 0xc0, !PT ;  /* 0x0000000103057812 */ /* 0x040fe400078ec0ff */
[----:B------:R-:W-:Y:S02]  /*0db0*/  ISETP.GT.AND P0, PT, R0, -0x1, !P0 ;  /* 0xffffffff0000780c */ /* 0x000fe40004704270 */
[----:B------:R-:W-:Y:S02]  /*0dc0*/  LOP3.LUT P1, RZ, R3, 0x3, RZ, 0xc0, !PT ;  /* 0x0000000303ff7812 */ /* 0x000fe4000782c0ff */
[----:B------:R-:W-:Y:S02]  /*0dd0*/  ISETP.EQ.U32.OR P2, PT, R5, 0x1, !P0 ;  /* 0x000000010500780c */ /* 0x000fe40004742470 */
[----:B------:R-:W-:-:S11]  /*0de0*/  PLOP3.LUT P1, PT, P1, P0, PT, 0xf2, 0x2f ;  /* 0x00000000002f781c */ /* 0x000fd60000f21e72 */
[----:B------:R-:W-:Y:S04]  /*0df0*/  @!P2 LDS R0, [R6+0x4] ;  /* 0x000004000600a984 */ /* 0x000fe80000000800 */
[----:B------:R-:W3:Y:S02]  /*0e00*/  @!P2 LDS R5, [R6] ;  /* 0x000000000605a984 */ /* 0x000ee40000000800 */
[----:B---3--:R-:W-:-:S05]  /*0e10*/  @!P2 FADD R5, R0, R5 ;  /* 0x000000050005a221 */ /* 0x008fca0000000000 */
[----:B------:R-:W-:Y:S04]  /*0e20*/  @!P2 STS [R6], R5 ;  /* 0x000000050600a388 */ /* 0x000fe80000000800 */
[----:B------:R-:W-:Y:S04]  /*0e30*/  @!P2 LDS R0, [R8+0x4] ;  /* 0x000004000800a984 */ /* 0x000fe80000000800 */
[----:B-----5:R-:W3:Y:S02]  /*0e40*/  @!P2 LDS R9, [R8] ;  /* 0x000000000809a984 */ /* 0x020ee40000000800 */
[----:B---3--:R-:W-:-:S05]  /*0e50*/  @!P2 FADD R9, R0, R9 ;  /* 0x000000090009a221 */ /* 0x008fca0000000000 */
[----:B------:R-:W-:Y:S01]  /*0e60*/  @!P2 STS [R8], R9 ;  /* 0x000000090800a388 */ /* 0x000fe20000000800 */
[----:B------:R-:W-:Y:S01]  /*0e70*/  BAR.SYNC.DEFER_BLOCKING 0x0 ;  /* 0x0000000000007b1d */ /* 0x000fe20000010000 */
[----:B------:R-:W-:-:S04]  /*0e80*/  LOP3.LUT P2, RZ, R3, 0x7, RZ, 0xc0, !PT ;  /* 0x0000000703ff7812 */ /* 0x000fc8000784c0ff */
[----:B------:R-:W-:Y:S01]  /*0e90*/  PLOP3.LUT P2, PT, P2, P0, PT, 0xf2, 0x2f ;  /* 0x00000000002f781c */ /* 0x000fe20001741e72 */
[----:B------:R-:W-:Y:S04]  /*0ea0*/  @!P1 LDS R0, [R6+0x8] ;  /* 0x0000080006009984 */ /* 0x000fe80000000800 */
[----:B------:R-:W3:Y:S02]  /*0eb0*/  @!P1 LDS R11, [R6] ;  /* 0x00000000060b9984 */ /* 0x000ee40000000800 */
[----:B---3--:R-:W-:-:S05]  /*0ec0*/  @!P1 FADD R11, R0, R11 ;  /* 0x0000000b000b9221 */ /* 0x008fca0000000000 */
[----:B------:R-:W-:Y:S04]  /*0ed0*/  @!P1 STS [R6], R11 ;  /* 0x0000000b06009388 */ /* 0x000fe80000000800 */
[----:B------:R-:W-:Y:S04]  /*0ee0*/  @!P1 LDS R0, [R8+0x8] ;  /* 0x0000080008009984 */ /* 0x000fe80000000800 */
[----:B------:R-:W3:Y:S02]  /*0ef0*/  @!P1 LDS R5, [R8] ;  /* 0x0000000008059984 */ /* 0x000ee40000000800 */
        /* <DEDUP_REMOVED lines=13> */
[----:B------:R-:W-:Y:S06]  /*0fd0*/  BAR.SYNC.DEFER_BLOCKING 0x0 ;  /* 0x0000000000007b1d */ /* 0x000fec0000010000 */
[----:B------:R-:W-:Y:S04]  /*0fe0*/  @!P1 LDS R0, [R6+0x20] ;  /* 0x0000200006009984 */ /* 0x000fe80000000800 */
[----:B------:R-:W3:Y:S02]  /*0ff0*/  @!P1 LDS R5, [R6] ;  /* 0x0000000006059984 */ /* 0x000ee40000000800 */
[----:B---3--:R-:W-:-:S05]  /*1000*/  @!P1 FADD R5, R0, R5 ;  /* 0x0000000500059221 */ /* 0x008fca0000000000 */
[----:B------:R-:W-:Y:S04]  /*1010*/  @!P1 STS [R6], R5 ;  /* 0x0000000506009388 */ /* 0x000fe80000000800 */
[----:B------:R-:W-:Y:S04]  /*1020*/  @!P1 LDS R0, [R8+0x20] ;  /* 0x0000200008009984 */ /* 0x000fe80000000800 */
[----:B------:R-:W3:Y:S02]  /*1030*/  @!P1 LDS R9, [R8] ;  /* 0x0000000008099984 */ /* 0x000ee40000000800 */
[----:B---3--:R-:W-:-:S05]  /*1040*/  @!P1 FADD R9, R0, R9 ;  /* 0x0000000900099221 */ /* 0x008fca0000000000 */
[----:B------:R3:W-:Y:S01]  /*1050*/  @!P1 STS [R8], R9 ;  /* 0x0000000908009388 */ /* 0x0007e20000000800 */
[----:B------:R-:W-:Y:S06]  /*1060*/  BAR.SYNC.DEFER_BLOCKING 0x0 ;  /* 0x0000000000007b1d */ /* 0x000fec0000010000 */
[----:B------:R-:W-:Y:S05]  /*1070*/  @!P0 EXIT ;  /* 0x000000000000894d */ /* 0x000fea0003800000 */
[----:B------:R-:W-:-:S04]  /*1080*/  LOP3.LUT P0, RZ, R3, 0x1f, RZ, 0xc0, !PT ;  /* 0x0000001f03ff7812 */ /* 0x000fc8000780c0ff */
[----:B------:R-:W-:-:S13]  /*1090*/  ISETP.GE.OR P0, PT, R7, R2, P0 ;  /* 0x000000020700720c */ /* 0x000fda0000706670 */
[----:B------:R-:W-:Y:S05]  /*10a0*/  @P0 EXIT ;  /* 0x000000000000094d */ /* 0x000fea0003800000 */
[----:B------:R-:W-:Y:S01]  /*10b0*/  LDS R0, [R6] ;  /* 0x0000000006007984 */ /* 0x000fe20000000800 */
[----:B------:R-:W4:Y:S03]  /*10c0*/  LDC.64 R2, c[0x0][0x3a8] ;  /* 0x0000ea00ff027b82 */ /* 0x000f260000000a00 */
[----:B------:R-:W5:Y:S04]  /*10d0*/  LDS R5, [R6+0x40] ;  /* 0x0000400006057984 */ /* 0x000f680000000800 */
[----:B---3--:R-:W-:Y:S01]  /*10e0*/  LDS R9, [R8] ;  /* 0x0000000008097984 */ /* 0x008fe20000000800 */
[----:B------:R-:W3:Y:S03]  /*10f0*/  LDC.64 R10, c[0x0][0x3b0] ;  /* 0x0000ec00ff0a7b82 */ /* 0x000ee60000000a00 */
[----:B------:R-:W0:Y:S01]  /*1100*/  LDS R12, [R8+0x40] ;  /* 0x00004000080c7984 */ /* 0x000e220000000800 */
[----:B----4-:R-:W-:-:S04]  /*1110*/  IMAD.WIDE R2, R4, 0x4, R2 ;  /* 0x0000000404027825 */ /* 0x010fc800078e0202 */
[----:B-----5:R-:W-:Y:S01]  /*1120*/  FADD R7, R0, R5 ;  /* 0x0000000500077221 */ /* 0x020fe20000000000 */
[----:B---3--:R-:W-:-:S04]  /*1130*/  IMAD.WIDE R4, R4, 0x4, R10 ;  /* 0x0000000404047825 */ /* 0x008fc800078e020a */
[----:B------:R-:W-:Y:S01]  /*1140*/  REDG.E.ADD.F32.FTZ.RN.STRONG.GPU desc[UR8][R2.64], R7 ;  /* 0x00000007020079a6 */ /* 0x000fe2000c12f308 */
[----:B0-----:R-:W-:-:S05]  /*1150*/  FADD R9, R9, R12 ;  /* 0x0000000c09097221 */ /* 0x001fca0000000000 */
[----:B------:R-:W-:Y:S01]  /*1160*/  REDG.E.ADD.F32.FTZ.RN.STRONG.GPU desc[UR8][R4.64], R9 ;  /* 0x00000009040079a6 */ /* 0x000fe2000c12f308 */
[----:B------:R-:W-:Y:S05]  /*1170*/  EXIT ;  /* 0x000000000000794d */ /* 0x000fea0003800000 */
.L_x_9:
[----:B------:R-:W-:-:S00]  /*1180*/  BRA `(.L_x_9) ;  /* 0xfffffffc00fc7947 */ /* 0x000fc0000383ffff */
[----:B------:R-:W-:-:S00]  /*1190*/  NOP ;  /* 0x0000000000007918 */ /* 0x000fc00000000000 */
        /* <DEDUP_REMOVED lines=14> */
.L_x_11:


//--------------------- .text._Z33conv_diag_affine_fwd_batch_kernelPKfiiiS0_S0_Pf --------------------------
	.section	.text._Z33conv_diag_affine_fwd_batch_kernelPKfiiiS0_S0_Pf,"ax",@progbits
	.align	128
        .global         _Z33conv_diag_affine_fwd_batch_kernelPKfiiiS0_S0_Pf
        .type           _Z33conv_diag_affine_fwd_batch_kernelPKfiiiS0_S0_Pf,@function
        .size           _Z33conv_diag_affine_fwd_batch_kernelPKfiiiS0_S0_Pf,(.L_x_12 - _Z33conv_diag_affine_fwd_batch_kernelPKfiiiS0_S0_Pf)
        .other          _Z33conv_diag_affine_fwd_batch_kernelPKfiiiS0_S0_Pf,@"STO_CUDA_ENTRY STV_DEFAULT"
_Z33conv_diag_affine_fwd_batch_kernelPKfiiiS0_S0_Pf:
.text._Z33conv_diag_affine_fwd_batch_kernelPKfiiiS0_S0_Pf:
[----:B------:R-:W-:Y:S08]  /*0000*/  LDC R1, c[0x0][0x37c] ;  /* 0x0000df00ff017b82 */ /* 0x000ff00000000800 */
[----:B------:R-:W0:Y:S01]  /*0010*/  LDC R5, c[0x0][0x388] ;  /* 0x0000e200ff057b82 */ /* 0x000e220000000800 */
[----:B------:R-:W1:Y:S07]  /*0020*/  S2R R3, SR_TID.X ;  /* 0x0000000000037919 */ /* 0x000e6e0000002100 */
[----:B------:R-:W2:Y:S08]  /*0030*/  LDC R2, c[0x0][0x38c] ;  /* 0x0000e300ff027b82 */ /* 0x000eb00000000800 */
[----:B------:R-:W1:Y:S01]  /*0040*/  S2UR UR4, SR_CTAID.X ;  /* 0x00000000000479c3 */ /* 0x000e620000002500 */
[----:B0-----:R-:W-:-:S07]  /*0050*/  IABS R6, R5 ;  /* 0x0000000500067213 */ /* 0x001fce0000000000 */
[----:B------:R-:W1:Y:S01]  /*0060*/  LDC R12, c[0x0][0x360] ;  /* 0x0000d800ff0c7b82 */ /* 0x000e620000000800 */
[C---:B------:R-:W-:Y:S01]  /*0070*/  ISETP.NE.AND P3, PT, R5.reuse, RZ, PT ;  /* 0x000000ff0500720c */ /* 0x040fe20003f65270 */
[----:B------:R-:W0:Y:S01]  /*0080*/  I2F.RP R0, R6 ;  /* 0x0000000600007306 */ /* 0x000e220000209400 */
[-C--:B--2---:R-:W-:Y:S01]  /*0090*/  IMAD R7, R5, R2.reuse, RZ ;  /* 0x0000000205077224 */ /* 0x084fe200078e02ff */
[----:B------:R-:W-:-:S04]  /*00a0*/  IABS R13, R2 ;  /* 0x00000002000d7213 */ /* 0x000fc80000000000 */
[-C--:B------:R-:W-:Y:S02]  /*00b0*/  IABS R4, R7.reuse ;  /* 0x0000000700047213 */ /* 0x080fe40000000000 */
[----:B------:R-:W-:Y:S02]  /*00c0*/  IABS R16, R7 ;  /* 0x0000000700107213 */ /* 0x000fe40000000000 */
[----:B------:R-:W2:Y:S03]  /*00d0*/  I2F.RP R10, R4 ;  /* 0x00000004000a7306 */ /* 0x000ea60000209400 */
[----:B------:R-:W-:-:S05]  /*00e0*/  IMAD.MOV R16, RZ, RZ, -R16 ;  /* 0x000000ffff107224 */ /* 0x000fca00078e0a10 */
[----:B0-----:R-:W0:Y:S08]  /*00f0*/  MUFU.RCP R0, R0 ;  /* 0x0000000000007308 */ /* 0x001e300000001000 */
[----:B--2---:R-:W-:Y:S01]  /*0100*/  MUFU.RCP R10, R10 ;  /* 0x0000000a000a7308 */ /* 0x004fe20000001000 */
[----:B0-----:R-:W-:Y:S02]  /*0110*/  VIADD R8, R0, 0xffffffe ;  /* 0x0ffffffe00087836 */ /* 0x001fe40000000000 */
[----:B-1----:R-:W-:Y:S01]  /*0120*/  IMAD R0, R12, UR4, R3 ;  /* 0x000000040c007c24 */ /* 0x002fe2000f8e0203 */
[----:B------:R-:W-:-:S04]  /*0130*/  MOV R3, R13 ;  /* 0x0000000d00037202 */ /* 0x000fc80000000f00 */
[----:B------:R0:W1:Y:S01]  /*0140*/  F2I.FTZ.U32.TRUNC.NTZ R9, R8 ;  /* 0x0000000800097305 */ /* 0x000062000021f000 */
[----:B------:R-:W2:Y:S01]  /*0150*/  LDCU UR4, c[0x0][0x390] ;  /* 0x00007200ff0477ac */ /* 0x000ea20008000800 */
[----:B------:R-:W-:-:S06]  /*0160*/  IABS R13, R0 ;  /* 0x00000000000d7213 */ /* 0x000fcc0000000000 */
[----:B------:R-:W3:Y:S01]  /*0170*/  I2F.RP R12, R3 ;  /* 0x00000003000c7306 */ /* 0x000ee20000209400 */
[----:B0-----:R-:W-:Y:S02]  /*0180*/  IMAD.MOV.U32 R8, RZ, RZ, RZ ;  /* 0x000000ffff087224 */ /* 0x001fe400078e00ff */
[----:B-1----:R-:W-:-:S04]  /*0190*/  IMAD.MOV R11, RZ, RZ, -R9 ;  /* 0x000000ffff0b7224 */ /* 0x002fc800078e0a09 */
[----:B------:R-:W-:-:S04]  /*01a0*/  IMAD R11, R11, R6, RZ ;  /* 0x000000060b0b7224 */ /* 0x000fc800078e02ff */
[----:B------:R-:W-:Y:S01]  /*01b0*/  IMAD.HI.U32 R8, R9, R11, R8 ;  /* 0x0000000b09087227 */ /* 0x000fe200078e0008 */
[----:B------:R-:W-:Y:S01]  /*01c0*/  IADD3 R9, PT, PT, R10, 0xffffffe, RZ ;  /* 0x0ffffffe0a097810 */ /* 0x000fe20007ffe0ff */
[----:B---3--:R-:W-:Y:S02]  /*01d0*/  MUFU.RCP R12, R12 ;  /* 0x0000000c000c7308 */ /* 0x008fe40000001000 */
[----:B------:R-:W-:-:S04]  /*01e0*/  IMAD.MOV.U32 R11, RZ, RZ, R13 ;  /* 0x000000ffff0b7224 */ /* 0x000fc800078e000d */
[----:B------:R-:W-:-:S04]  /*01f0*/  IMAD.HI.U32 R10, R8, R11, RZ ;  /* 0x0000000b080a7227 */ /* 0x000fc800078e00ff */
[----:B------:R-:W-:Y:S01]  /*0200*/  HFMA2 R8, -RZ, RZ, 0, 0 ;  /* 0x00000000ff087431 */ /* 0x000fe200000001ff */
[----:B------:R-:W0:Y:S01]  /*0210*/  F2I.FTZ.U32.TRUNC.NTZ R9, R9 ;  /* 0x0000000900097305 */ /* 0x000e22000021f000 */
[----:B------:R-:W-:-:S04]  /*0220*/  IMAD.MOV R13, RZ, RZ, -R10 ;  /* 0x000000ffff0d7224 */ /* 0x000fc800078e0a0a */
[----:B------:R-:W-:-:S05]  /*0230*/  IMAD R13, R6, R13, R11 ;  /* 0x0000000d060d7224 */ /* 0x000fca00078e020b */
[----:B------:R-:W-:Y:S01]  /*0240*/  ISETP.GT.U32.AND P0, PT, R6, R13, PT ;  /* 0x0000000d0600720c */ /* 0x000fe20003f04070 */
[----:B0-----:R-:W-:-:S04]  /*0250*/  IMAD.MOV R15, RZ, RZ, -R9 ;  /* 0x000000ffff0f7224 */ /* 0x001fc800078e0a09 */
[----:B------:R-:W-:-:S04]  /*0260*/  IMAD R15, R15, R4, RZ ;  /* 0x000000040f0f7224 */ /* 0x000fc800078e02ff */
[----:B------:R-:W-:Y:S01]  /*0270*/  IMAD.HI.U32 R14, R9, R15, R8 ;  /* 0x0000000f090e7227 */ /* 0x000fe200078e0008 */
[----:B------:R-:W-:-:S03]  /*0280*/  IADD3 R8, PT, PT, R12, 0xffffffe, RZ ;  /* 0x0ffffffe0c087810 */ /* 0x000fc60007ffe0ff */
[----:B------:R-:W-:Y:S01]  /*0290*/  @!P0 IADD3 R10, PT, PT, R10, 0x1, RZ ;  /* 0x000000010a0a8810 */ /* 0x000fe20007ffe0ff */
[----:B------:R-:W-:Y:S01]  /*02a0*/  IMAD.MOV.U32 R12, RZ, RZ, R16 ;  /* 0x000000ffff0c7224 */ /* 0x000fe200078e0010 */
[----:B------:R0:W1:Y:S01]  /*02b0*/  F2I.FTZ.U32.TRUNC.NTZ R9, R8 ;  /* 0x0000000800097305 */ /* 0x000062000021f000 */
[----:B------:R-:W-:-:S04]  /*02c0*/  IMAD.HI.U32 R14, R14, R11, RZ ;  /* 0x0000000b0e0e7227 */ /* 0x000fc800078e00ff */
[----:B------:R-:W-:Y:S02]  /*02d0*/  @!P0 IMAD.IADD R13, R13, 0x1, -R6 ;  /* 0x000000010d0d8824 */ /* 0x000fe400078e0a06 */
[----:B------:R-:W-:Y:S02]  /*02e0*/  IMAD R11, R14, R12, R11 ;  /* 0x0000000c0e0b7224 */ /* 0x000fe400078e020b */
[----:B0-----:R-:W-:Y:S01]  /*02f0*/  IMAD.MOV.U32 R8, RZ, RZ, RZ ;  /* 0x000000ffff087224 */ /* 0x001fe200078e00ff */
[----:B------:R-:W-:Y:S02]  /*0300*/  ISETP.GE.U32.AND P1, PT, R13, R6, PT ;  /* 0x000000060d00720c */ /* 0x000fe40003f26070 */
[----:B------:R-:W-:Y:S02]  /*0310*/  LOP3.LUT R6, R0, R5, RZ, 0x3c, !PT ;  /* 0x0000000500067212 */ /* 0x000fe400078e3cff */
[----:B------:R-:W-:Y:S02]  /*0320*/  ISETP.GT.U32.AND P0, PT, R4, R11, PT ;  /* 0x0000000b0400720c */ /* 0x000fe40003f04070 */
[----:B------:R-:W-:-:S02]  /*0330*/  ISETP.GE.AND P2, PT, R6, RZ, PT ;  /* 0x000000ff0600720c */ /* 0x000fc40003f46270 */
[----:B-1----:R-:W-:-:S05]  /*0340*/  IADD3 R6, PT, PT, RZ, -R9, RZ ;  /* 0x80000009ff067210 */ /* 0x002fca0007ffe0ff */
[----:B------:R-:W-:Y:S02]  /*0350*/  @P1 VIADD R10, R10, 0x1 ;  /* 0x000000010a0a1836 */ /* 0x000fe40000000000 */
[----:B------:R-:W-:Y:S02]  /*0360*/  IMAD R13, R6, R3, RZ ;  /* 0x00000003060d7224 */ /* 0x000fe400078e02ff */
[-C--:B------:R-:W-:Y:S02]  /*0370*/  @!P0 IADD3 R11, PT, PT, R11, -R4.reuse, RZ ;  /* 0x800000040b0b8210 */ /* 0x080fe40007ffe0ff */
[----:B------:R-:W-:Y:S01]  /*0380*/  @!P2 IMAD.MOV R10, RZ, RZ, -R10 ;  /* 0x000000ffff0aa224 */ /* 0x000fe200078e0a0a */
[----:B------:R-:W-:Y:S01]  /*0390*/  @!P3 LOP3.LUT R10, RZ, R5, RZ, 0x33, !PT ;  /* 0x00000005ff0ab212 */ /* 0x000fe200078e33ff */
[----:B------:R-:W-:Y:S01]  /*03a0*/  IMAD.HI.U32 R8, R9, R13, R8 ;  /* 0x0000000d09087227 */ /* 0x000fe200078e0008 */
[----:B------:R-:W-:Y:S02]  /*03b0*/  ISETP.GE.U32.AND P1, PT, R11, R4, PT ;  /* 0x000000040b00720c */ /* 0x000fe40003f26070 */
[----:B------:R-:W-:-:S02]  /*03c0*/  LOP3.LUT R4, R0, R7, RZ, 0x3c, !PT ;  /* 0x0000000700047212 */ /* 0x000fc400078e3cff */
[----:B------:R-:W-:Y:S02]  /*03d0*/  IABS R12, R10 ;  /* 0x0000000a000c7213 */ /* 0x000fe40000000000 */
[----:B------:R-:W-:Y:S02]  /*03e0*/  ISETP.GE.AND P2, PT, R4, RZ, PT ;  /* 0x000000ff0400720c */ /* 0x000fe40003f46270 */
[----:B------:R-:W-:Y:S01]  /*03f0*/  @!P0 IADD3 R14, PT, PT, R14, 0x1, RZ ;  /* 0x000000010e0e8810 */ /* 0x000fe20007ffe0ff */
[----:B------:R-:W-:Y:S01]  /*0400*/  IMAD.HI.U32 R8, R8, R12, RZ ;  /* 0x0000000c08087227 */ /* 0x000fe200078e00ff */
[----:B------:R-:W-:Y:S02]  /*0410*/  ISETP.NE.AND P0, PT, R7, RZ, PT ;  /* 0x000000ff0700720c */ /* 0x000fe40003f05270 */
[----:B------:R-:W-:Y:S01]  /*0420*/  LOP3.LUT R5, R2, R5, RZ, 0xfc, !PT ;  /* 0x0000000502057212 */ /* 0x000fe200078efcff */
[----:B------:R-:W-:Y:S01]  /*0430*/  @P1 VIADD R14, R14, 0x1 ;  /* 0x000000010e0e1836 */ /* 0x000fe20000000000 */
[----:B------:R-:W-:-:S05]  /*0440*/  IADD3 R8, PT, PT, -R8, RZ, RZ ;  /* 0x000000ff08087210 */ /* 0x000fca0007ffe1ff */
[----:B------:R-:W-:Y:S02]  /*0450*/  @!P2 IMAD.MOV R14, RZ, RZ, -R14 ;  /* 0x000000ffff0ea224 */ /* 0x000fe400078e0a0e */
[----:B------:R-:W-:Y:S02]  /*0460*/  IMAD R12, R3, R8, R12 ;  /* 0x00000008030c7224 */ /* 0x000fe400078e020c */
[----:B------:R-:W-:-:S03]  /*0470*/  @!P0 LOP3.LUT R14, RZ, R7, RZ, 0x33, !PT ;  /* 0x00000007ff0e8212 */ /* 0x000fc600078e33ff */
[----:B------:R-:W-:Y:S02]  /*0480*/  ISETP.GT.U32.AND P1, PT, R3, R12, PT ;  /* 0x0000000c0300720c */ /* 0x000fe40003f24070 */
[----:B--2---:R-:W-:-:S04]  /*0490*/  ISETP.GE.AND P0, PT, R14, UR4, PT ;  /* 0x000000040e007c0c */ /* 0x004fc8000bf06270 */
[----:B------:R-:W-:-:S07]  /*04a0*/  ISETP.LT.OR P0, PT, R5, RZ, P0 ;  /* 0x000000ff0500720c */ /* 0x000fce0000701670 */
[----:B------:R-:W-:-:S04]  /*04b0*/  @!P1 IADD3 R12, PT, PT, R12, -R3, RZ ;  /* 0x800000030c0c9210 */ /* 0x000fc80007ffe0ff */
[----:B------:R-:W-:Y:S02]  /*04c0*/  ISETP.GT.U32.AND P1, PT, R3, R12, PT ;  /* 0x0000000c0300720c */ /* 0x000fe40003f24070 */
[----:B------:R-:W-:Y:S11]  /*04d0*/  @P0 EXIT ;  /* 0x000000000000094d */ /* 0x000ff60003800000 */
[----:B------:R-:W0:Y:S01]  /*04e0*/  LDC.64 R4, c[0x0][0x398] ;  /* 0x0000e600ff047b82 */ /* 0x000e220000000a00 */
[----:B------:R-:W-:Y:S01]  /*04f0*/  ISETP.GE.AND P2, PT, R10, RZ, PT ;  /* 0x000000ff0a00720c */ /* 0x000fe20003f46270 */
[----:B------:R-:W-:Y:S01]  /*0500*/  @!P1 IMAD.IADD R12, R12, 0x1, -R3 ;  /* 0x000000010c0c9824 */ /* 0x000fe200078e0a03 */
[----:B------:R-:W-:Y:S01]  /*0510*/  ISETP.NE.AND P0, PT, R2, RZ, PT ;  /* 0x000000ff0200720c */ /* 0x000fe20003f05270 */
[----:B------:R-:W1:Y:S04]  /*0520*/  LDCU.64 UR4, c[0x0][0x358] ;  /* 0x00006b00ff0477ac */ /* 0x000e680008000a00 */
[----:B------:R-:W2:Y:S06]  /*0530*/  LDC.64 R6, c[0x0][0x380] ;  /* 0x0000e000ff067b82 */ /* 0x000eac0000000a00 */
[----:B------:R-:W-:-:S02]  /*0540*/  @!P2 IADD3 R12, PT, PT, -R12, RZ, RZ ;  /* 0x000000ff0c0ca210 */ /* 0x000fc40007ffe1ff */
[----:B------:R-:W3:Y:S01]  /*0550*/  LDC.64 R8, c[0x0][0x3a0] ;  /* 0x0000e800ff087b82 */ /* 0x000ee20000000a00 */
[----:B------:R-:W-:-:S05]  /*0560*/  @!P0 LOP3.LUT R12, RZ, R2, RZ, 0x33, !PT ;  /* 0x00000002ff0c8212 */ /* 0x000fca00078e33ff */
[----:B0-----:R-:W-:-:S06]  /*0570*/  IMAD.WIDE R2, R12, 0x4, R4 ;  /* 0x000000040c027825 */ /* 0x001fcc00078e0204 */
[----:B-1----:R-:W4:Y:S01]  /*0580*/  LDG.E R2, desc[UR4][R2.64] ;  /* 0x0000000402027981 */ /* 0x002f22000c1e1900 */
[----:B--2---:R-:W-:-:S06]  /*0590*/  IMAD.WIDE R6, R0, 0x4, R6 ;  /* 0x0000000400067825 */ /* 0x004fcc00078e0206 */
[----:B------:R-:W4:Y:S01]  /*05a0*/  LDG.E R6, desc[UR4][R6.64] ;  /* 0x0000000406067981 */ /* 0x000f22000c1e1900 */
[----:B---3--:R-:W-:Y:S02]  /*05b0*/  IMAD.WIDE R4, R12, 0x4, R8 ;  /* 0x000000040c047825 */ /* 0x008fe400078e0208 */
[----:B------:R-:W0:Y:S04]  /*05c0*/  LDC.64 R8, c[0x0][0x3a8] ;  /* 0x0000ea00ff087b82 */ /* 0x000e280000000a00 */
[----:B------:R-:W4:Y:S01]  /*05d0*/  LDG.E R5, desc[UR4][R4.64] ;  /* 0x0000000404057981 */ /* 0x000f22000c1e1900 */
[----:B0-----:R-:W-:-:S04]  /*05e0*/  IMAD.WIDE R8, R0, 0x4, R8 ;  /* 0x0000000400087825 */ /* 0x001fc800078e0208 */
[----:B----4-:R-:W-:-:S05]  /*05f0*/  FFMA R11, R2, R6, R5 ;  /* 0x00000006020b7223 */ /* 0x010fca0000000005 */
[----:B------:R-:W-:Y:S01]  /*0600*/  STG.E desc[UR4][R8.64], R11 ;  /* 0x0000000b08007986 */ /* 0x000fe2000c101904 */
[----:B------:R-:W-:Y:S05]  /*0610*/  EXIT ;  /* 0x000000000000794d */ /* 0x000fea0003800000 */
.L_x_10:
        /* <DEDUP_REMOVED lines=14> */
.L_x_12:


//--------------------- .nv.shared._Z33conv_diag_affine_bwd_batch_kernelPKfiiiS0_S0_PfS1_S1_ --------------------------
	.section	.nv.shared._Z33conv_diag_affine_bwd_batch_kernelPKfiiiS0_S0_PfS1_S1_,"aw",@nobits
	.sectionflags	@""
	.align	4
.nv.shared._Z33conv_diag_affine_bwd_batch_kernelPKfiiiS0_S0_PfS1_S1_:
	.zero		9472


//--------------------- .nv.shared.reserved.0     --------------------------
	.section	.nv.shared.reserved.0,"aw",@nobits
	.weak		__nv_reservedSMEM_offset_0_alias
	.size		__nv_reservedSMEM_offset_0_alias, 0, 64
	.other		__nv_reservedSMEM_offset_0_alias,@"STO_CUDA_RESERVED_SHARED STV_DEFAULT"
__nv_reservedSMEM_offset_0_alias:
	.zero		0
	.zero		64


//--------------------- .nv.constant0._Z33conv_diag_affine_bwd_batch_kernelPKfiiiS0_S0_PfS1_S1_ --------------------------
	.section	.nv.constant0._Z33conv_diag_affine_bwd_batch_kernelPKfiiiS0_S0_PfS1_S1_,"a",@progbits
	.sectionflags	@""
	.align	4
.nv.constant0._Z33conv_diag_affine_bwd_batch_kernelPKfiiiS0_S0_PfS1_S1_:
	.zero		960


//--------------------- .nv.constant0._Z33conv_diag_affine_fwd_batch_kernelPKfiiiS0_S0_Pf --------------------------
	.section	.nv.constant0._Z33conv_diag_affine_fwd_batch_kernelPKfiiiS0_S0_Pf,"a",@progbits
	.sectionflags	@""
	.align	4
.nv.constant0._Z33conv_diag_affine_fwd_batch_kernelPKfiiiS0_S0_Pf:
	.zero		944


//--------------------- SYMBOLS --------------------------

	.type		.nv.reservedSmem.offset0,@object
	.size		.nv.reservedSmem.offset0,0x4
	.type		.nv.reservedSmem.cap,@object
	.size		.nv.reservedSmem.cap,0x4
